	.target	sm_100a

	.elftype	@"ET_EXEC"


//--------------------- .note.nv.tkinfo           --------------------------
	.section	.note.nv.tkinfo,"",@"SHT_NOTE"
	.sectionflags	@"SHF_NOTE_NV_TKINFO"
	.tkinfo
        /*0018*/ 	.word	0x00000002
        /*0030*/ 	.string	""
        /*0030*/ 	.string	"ptxas"
        /*0030*/ 	.string	"Cuda compilation tools, release 13.0, V13.0.88"
        /*0030*/ 	.string	"Build cuda_13.0.r13.0/compiler.36424714_0"
        /*0030*/ 	.string	"-arch sm_100a -m 64 "



//--------------------- .note.nv.cuinfo           --------------------------
	.section	.note.nv.cuinfo,"",@"SHT_NOTE"
	.sectionflags	@"SHF_NOTE_NV_CUINFO"
        /*0018*/ 	.short	0x0002
        /*001a*/ 	.short	0x0064
        /*001c*/ 	.short	0x0082
	.zero		2


//--------------------- .nv.info                  --------------------------
	.section	.nv.info,"",@"SHT_CUDA_INFO"
	.align	4


	//----- nvinfo : EIATTR_REGCOUNT
	.align		4
        /*0000*/ 	.byte	0x04, 0x2f
        /*0002*/ 	.short	(.L_20 - .L_19)
	.align		4
.L_19:
        /*0004*/ 	.word	index@(_ZN7cutlass13device_kernelINS_4gemm6kernel13GemmUniversalIN4cute5tupleIJiiiiEEENS1_10collective13CollectiveMmaINS1_35MainloopSm100TmaUmmaWarpSpecializedILi8ELi2ELi4ENS5_IJNS4_1CILi4EEESB_NSA_ILi1EEEEEEEENS5_IJNSA_ILi128EEENSA_ILi256EEESF_EEENS_12float_e5m2_tENS5_IJlSC_lEEESI_SJ_NS4_8TiledMMAINS4_8MMA_AtomIJNS4_10MMA_TraitsINS4_25SM100_MMA_F8F6F4_2x1SM_SSEJSI_SI_fSF_SG_NS4_17integral_constantINS4_4UMMA5MajorELSQ_0EEESR_NSO_INSP_7ScaleInELSS_0EEEST_EEEEEENS4_6LayoutINS5_IJSC_SC_SC_EEENS5_IJNSA_ILi0EEESY_SY_EEEEENS5_IJNS4_10UnderscoreES11_S11_EEEEENS4_28SM100_TMA_2SM_LOAD_MULTICASTENS4_14ComposedLayoutINS4_7SwizzleILi3ELi4ELi3EEENS4_18smem_ptr_flag_bitsILi8EEENSW_INS5_IJNSA_ILi8EEESF_EEENS5_IJSF_SC_EEEEEEEvNS4_8identityES14_S1E_vS1F_EENS_8epilogue10collective18CollectiveEpilogueINS1H_23Sm100TmaWarpSpecializedILi4ELi2ELi32ELb0ELb0EEEJNS5_IJNSA_ILi64EEESG_SF_EEENS5_IJNSW_IS1M_SC_EENSW_INS5_IJNSA_ILi32EEENSA_ILi2EEEEEENS5_IJSC_SF_EEEEEEEESI_SJ_SI_SJ_NS1H_6fusion15FusionCallbacksIS1L_NS1V_17LinearCombinationISI_fSI_fLNS_15FloatRoundStyleE2EEES1N_S1U_JEEENS4_5SM1004TMEM4LOAD26SM100_TMEM_LOAD_32dp32b32xENS4_13SM90_TMA_LOADENS15_INS16_ILi1ELi4ELi3EEES19_NSW_INS5_IJS1A_S1P_EEENS5_IJS1P_SC_EEEEEEENS4_39AutoVectorizingCopyWithAssumedAlignmentILi128EEENS4_14SM90_TMA_STOREES2A_S2C_S2C_EEEvvEEEEvNT_6ParamsE)
        /*0008*/ 	.word	0x00000075


	//----- nvinfo : EIATTR_FRAME_SIZE
	.align		4
.L_20:
        /*000c*/ 	.byte	0x04, 0x11
        /*000e*/ 	.short	(.L_22 - .L_21)
	.align		4
.L_21:
        /*0010*/ 	.word	index@($__internal_2_$__cuda_sm10x_tcgen05_guardrail_trap_unallocated_columns_being_dealloced)
        /*0014*/ 	.word	0x00000000


	//----- nvinfo : EIATTR_FRAME_SIZE
	.align		4
.L_22:
        /*0018*/ 	.byte	0x04, 0x11
        /*001a*/ 	.short	(.L_24 - .L_23)
	.align		4
.L_23:
        /*001c*/ 	.word	index@($__internal_1_$__cuda_sm10x_tcgen05_guardrail_trap_phase_invalid_during_alloc)
        /*0020*/ 	.word	0x00000000


	//----- nvinfo : EIATTR_FRAME_SIZE
	.align		4
.L_24:
        /*0024*/ 	.byte	0x04, 0x11
        /*0026*/ 	.short	(.L_26 - .L_25)
	.align		4
.L_25:
        /*0028*/ 	.word	index@($__internal_0_$__cuda_sm10x_tcgen05_guardrail_trap_col_being_dealloced_not_returned_by_alloc)
        /*002c*/ 	.word	0x00000000


	//----- nvinfo : EIATTR_FRAME_SIZE
	.align		4
.L_26:
        /*0030*/ 	.byte	0x04, 0x11
        /*0032*/ 	.short	(.L_28 - .L_27)
	.align		4
.L_27:
        /*0034*/ 	.word	index@(_ZN7cutlass13device_kernelINS_4gemm6kernel13GemmUniversalIN4cute5tupleIJiiiiEEENS1_10collective13CollectiveMmaINS1_35MainloopSm100TmaUmmaWarpSpecializedILi8ELi2ELi4ENS5_IJNS4_1CILi4EEESB_NSA_ILi1EEEEEEEENS5_IJNSA_ILi128EEENSA_ILi256EEESF_EEENS_12float_e5m2_tENS5_IJlSC_lEEESI_SJ_NS4_8TiledMMAINS4_8MMA_AtomIJNS4_10MMA_TraitsINS4_25SM100_MMA_F8F6F4_2x1SM_SSEJSI_SI_fSF_SG_NS4_17integral_constantINS4_4UMMA5MajorELSQ_0EEESR_NSO_INSP_7ScaleInELSS_0EEEST_EEEEEENS4_6LayoutINS5_IJSC_SC_SC_EEENS5_IJNSA_ILi0EEESY_SY_EEEEENS5_IJNS4_10UnderscoreES11_S11_EEEEENS4_28SM100_TMA_2SM_LOAD_MULTICASTENS4_14ComposedLayoutINS4_7SwizzleILi3ELi4ELi3EEENS4_18smem_ptr_flag_bitsILi8EEENSW_INS5_IJNSA_ILi8EEESF_EEENS5_IJSF_SC_EEEEEEEvNS4_8identityES14_S1E_vS1F_EENS_8epilogue10collective18CollectiveEpilogueINS1H_23Sm100TmaWarpSpecializedILi4ELi2ELi32ELb0ELb0EEEJNS5_IJNSA_ILi64EEESG_SF_EEENS5_IJNSW_IS1M_SC_EENSW_INS5_IJNSA_ILi32EEENSA_ILi2EEEEEENS5_IJSC_SF_EEEEEEEESI_SJ_SI_SJ_NS1H_6fusion15FusionCallbacksIS1L_NS1V_17LinearCombinationISI_fSI_fLNS_15FloatRoundStyleE2EEES1N_S1U_JEEENS4_5SM1004TMEM4LOAD26SM100_TMEM_LOAD_32dp32b32xENS4_13SM90_TMA_LOADENS15_INS16_ILi1ELi4ELi3EEES19_NSW_INS5_IJS1A_S1P_EEENS5_IJS1P_SC_EEEEEEENS4_39AutoVectorizingCopyWithAssumedAlignmentILi128EEENS4_14SM90_TMA_STOREES2A_S2C_S2C_EEEvvEEEEvNT_6ParamsE)
        /*0038*/ 	.word	0x00000000


	//----- nvinfo : EIATTR_MIN_STACK_SIZE
	.align		4
.L_28:
        /*003c*/ 	.byte	0x04, 0x12
        /*003e*/ 	.short	(.L_30 - .L_29)
	.align		4
.L_29:
        /*0040*/ 	.word	index@(_ZN7cutlass13device_kernelINS_4gemm6kernel13GemmUniversalIN4cute5tupleIJiiiiEEENS1_10collective13CollectiveMmaINS1_35MainloopSm100TmaUmmaWarpSpecializedILi8ELi2ELi4ENS5_IJNS4_1CILi4EEESB_NSA_ILi1EEEEEEEENS5_IJNSA_ILi128EEENSA_ILi256EEESF_EEENS_12float_e5m2_tENS5_IJlSC_lEEESI_SJ_NS4_8TiledMMAINS4_8MMA_AtomIJNS4_10MMA_TraitsINS4_25SM100_MMA_F8F6F4_2x1SM_SSEJSI_SI_fSF_SG_NS4_17integral_constantINS4_4UMMA5MajorELSQ_0EEESR_NSO_INSP_7ScaleInELSS_0EEEST_EEEEEENS4_6LayoutINS5_IJSC_SC_SC_EEENS5_IJNSA_ILi0EEESY_SY_EEEEENS5_IJNS4_10UnderscoreES11_S11_EEEEENS4_28SM100_TMA_2SM_LOAD_MULTICASTENS4_14ComposedLayoutINS4_7SwizzleILi3ELi4ELi3EEENS4_18smem_ptr_flag_bitsILi8EEENSW_INS5_IJNSA_ILi8EEESF_EEENS5_IJSF_SC_EEEEEEEvNS4_8identityES14_S1E_vS1F_EENS_8epilogue10collective18CollectiveEpilogueINS1H_23Sm100TmaWarpSpecializedILi4ELi2ELi32ELb0ELb0EEEJNS5_IJNSA_ILi64EEESG_SF_EEENS5_IJNSW_IS1M_SC_EENSW_INS5_IJNSA_ILi32EEENSA_ILi2EEEEEENS5_IJSC_SF_EEEEEEEESI_SJ_SI_SJ_NS1H_6fusion15FusionCallbacksIS1L_NS1V_17LinearCombinationISI_fSI_fLNS_15FloatRoundStyleE2EEES1N_S1U_JEEENS4_5SM1004TMEM4LOAD26SM100_TMEM_LOAD_32dp32b32xENS4_13SM90_TMA_LOADENS15_INS16_ILi1ELi4ELi3EEES19_NSW_INS5_IJS1A_S1P_EEENS5_IJS1P_SC_EEEEEEENS4_39AutoVectorizingCopyWithAssumedAlignmentILi128EEENS4_14SM90_TMA_STOREES2A_S2C_S2C_EEEvvEEEEvNT_6ParamsE)
        /*0044*/ 	.word	0x00000000
.L_30:


//--------------------- .nv.compat                --------------------------
	.section	.nv.compat,"",@"SHT_CUDA_COMPAT_INFO"
	.align	4
        /*0000*/ 	.byte	0x02, 0x09, 0x01, 0x00, 0x02, 0x02, 0x02, 0x00, 0x02, 0x05, 0x05, 0x00, 0x03, 0x07, 0x01, 0x01
        /*0010*/ 	.byte	0x02, 0x03, 0x01, 0x00, 0x02, 0x06, 0x01, 0x00, 0x04, 0x0b, 0x08, 0x00, 0x09, 0x00, 0x00, 0x00
        /*0020*/ 	.byte	0x00, 0x00, 0x00, 0x00


//--------------------- .nv.info._ZN7cutlass13device_kernelINS_4gemm6kernel13GemmUniversalIN4cute5tupleIJiiiiEEENS1_10collective13CollectiveMmaINS1_35MainloopSm100TmaUmmaWarpSpecializedILi8ELi2ELi4ENS5_IJNS4_1CILi4EEESB_NSA_ILi1EEEEEEEENS5_IJNSA_ILi128EEENSA_ILi256EEESF_EEENS_12float_e5m2_tENS5_IJlSC_lEEESI_SJ_NS4_8TiledMMAINS4_8MMA_AtomIJNS4_10MMA_TraitsINS4_25SM100_MMA_F8F6F4_2x1SM_SSEJSI_SI_fSF_SG_NS4_17integral_constantINS4_4UMMA5MajorELSQ_0EEESR_NSO_INSP_7ScaleInELSS_0EEEST_EEEEEENS4_6LayoutINS5_IJSC_SC_SC_EEENS5_IJNSA_ILi0EEESY_SY_EEEEENS5_IJNS4_10UnderscoreES11_S11_EEEEENS4_28SM100_TMA_2SM_LOAD_MULTICASTENS4_14ComposedLayoutINS4_7SwizzleILi3ELi4ELi3EEENS4_18smem_ptr_flag_bitsILi8EEENSW_INS5_IJNSA_ILi8EEESF_EEENS5_IJSF_SC_EEEEEEEvNS4_8identityES14_S1E_vS1F_EENS_8epilogue10collective18CollectiveEpilogueINS1H_23Sm100TmaWarpSpecializedILi4ELi2ELi32ELb0ELb0EEEJNS5_IJNSA_ILi64EEESG_SF_EEENS5_IJNSW_IS1M_SC_EENSW_INS5_IJNSA_ILi32EEENSA_ILi2EEEEEENS5_IJSC_SF_EEEEEEEESI_SJ_SI_SJ_NS1H_6fusion15FusionCallbacksIS1L_NS1V_17LinearCombinationISI_fSI_fLNS_15FloatRoundStyleE2EEES1N_S1U_JEEENS4_5SM1004TMEM4LOAD26SM100_TMEM_LOAD_32dp32b32xENS4_13SM90_TMA_LOADENS15_INS16_ILi1ELi4ELi3EEES19_NSW_INS5_IJS1A_S1P_EEENS5_IJS1P_SC_EEEEEEENS4_39AutoVectorizingCopyWithAssumedAlignmentILi128EEENS4_14SM90_TMA_STOREES2A_S2C_S2C_EEEvvEEEEvNT_6ParamsE --------------------------
	.section	.nv.info._ZN7cutlass13device_kernelINS_4gemm6kernel13GemmUniversalIN4cute5tupleIJiiiiEEENS1_10collective13CollectiveMmaINS1_35MainloopSm100TmaUmmaWarpSpecializedILi8ELi2ELi4ENS5_IJNS4_1CILi4EEESB_NSA_ILi1EEEEEEEENS5_IJNSA_ILi128EEENSA_ILi256EEESF_EEENS_12float_e5m2_tENS5_IJlSC_lEEESI_SJ_NS4_8TiledMMAINS4_8MMA_AtomIJNS4_10MMA_TraitsINS4_25SM100_MMA_F8F6F4_2x1SM_SSEJSI_SI_fSF_SG_NS4_17integral_constantINS4_4UMMA5MajorELSQ_0EEESR_NSO_INSP_7ScaleInELSS_0EEEST_EEEEEENS4_6LayoutINS5_IJSC_SC_SC_EEENS5_IJNSA_ILi0EEESY_SY_EEEEENS5_IJNS4_10UnderscoreES11_S11_EEEEENS4_28SM100_TMA_2SM_LOAD_MULTICASTENS4_14ComposedLayoutINS4_7SwizzleILi3ELi4ELi3EEENS4_18smem_ptr_flag_bitsILi8EEENSW_INS5_IJNSA_ILi8EEESF_EEENS5_IJSF_SC_EEEEEEEvNS4_8identityES14_S1E_vS1F_EENS_8epilogue10collective18CollectiveEpilogueINS1H_23Sm100TmaWarpSpecializedILi4ELi2ELi32ELb0ELb0EEEJNS5_IJNSA_ILi64EEESG_SF_EEENS5_IJNSW_IS1M_SC_EENSW_INS5_IJNSA_ILi32EEENSA_ILi2EEEEEENS5_IJSC_SF_EEEEEEEESI_SJ_SI_SJ_NS1H_6fusion15FusionCallbacksIS1L_NS1V_17LinearCombinationISI_fSI_fLNS_15FloatRoundStyleE2EEES1N_S1U_JEEENS4_5SM1004TMEM4LOAD26SM100_TMEM_LOAD_32dp32b32xENS4_13SM90_TMA_LOADENS15_INS16_ILi1ELi4ELi3EEES19_NSW_INS5_IJS1A_S1P_EEENS5_IJS1P_SC_EEEEEEENS4_39AutoVectorizingCopyWithAssumedAlignmentILi128EEENS4_14SM90_TMA_STOREES2A_S2C_S2C_EEEvvEEEEvNT_6ParamsE,"",@"SHT_CUDA_INFO"
	.sectionflags	@""
	.align	4


	//----- nvinfo : EIATTR_CUDA_API_VERSION
	.align		4
        /*0000*/ 	.byte	0x04, 0x37
        /*0002*/ 	.short	(.L_32 - .L_31)
.L_31:
        /*0004*/ 	.word	0x00000082


	//----- nvinfo : EIATTR_KPARAM_INFO
	.align		4
.L_32:
        /*0008*/ 	.byte	0x04, 0x17
        /*000a*/ 	.short	(.L_34 - .L_33)
.L_33:
        /*000c*/ 	.word	0x00000000
        /*0010*/ 	.short	0x0000
        /*0012*/ 	.short	0x0000
        /*0014*/ 	.byte	0x00, 0xf0, 0x01, 0x20


	//----- nvinfo : EIATTR_AT_ENTRY_FRAGMENTS
	.align		4
.L_34:
        /*0018*/ 	.byte	0x04, 0x4f
        /*001a*/ 	.short	(.L_36 - .L_35)


	//   ....[0]....
.L_35:
        /*001c*/ 	.word	0x00000007


	//----- nvinfo : EIATTR_RESERVED_SMEM_USED
	.align		4
.L_36:
        /*0020*/ 	.byte	0x01, 0x41
	.zero		2


	//----- nvinfo : EIATTR_SPARSE_MMA_MASK
	.align		4
        /*0024*/ 	.byte	0x03, 0x50
        /*0026*/ 	.short	0x0000


	//----- nvinfo : EIATTR_TCGEN05_2CTA_USED
	.align		4
        /*0028*/ 	.byte	0x01, 0x52
	.zero		2


	//----- nvinfo : EIATTR_MAXREG_COUNT
	.align		4
        /*002c*/ 	.byte	0x03, 0x1b
        /*002e*/ 	.short	0x00ff


	//----- nvinfo : EIATTR_NUM_BARRIERS
	.align		4
        /*0030*/ 	.byte	0x02, 0x4c
        /*0032*/ 	.byte	0x07
	.zero		1


	//----- nvinfo : EIATTR_EXTERNS
	.align		4
        /*0034*/ 	.byte	0x04, 0x0f
        /*0036*/ 	.short	(.L_38 - .L_37)


	//   ....[0]....
	.align		4
.L_37:
        /*0038*/ 	.word	index@(__assertfail)


	//----- nvinfo : EIATTR_MERCURY_ISA_VERSION
	.align		4
.L_38:
        /*003c*/ 	.byte	0x03, 0x5f
        /*003e*/ 	.short	0x0101


	//----- nvinfo : EIATTR_INT_WARP_WIDE_INSTR_OFFSETS
	.align		4
        /*0040*/ 	.byte	0x04, 0x31
        /*0042*/ 	.short	(.L_40 - .L_39)


	//   ....[0]....
.L_39:
        /*0044*/ 	.word	0x00000de0


	//   ....[1]....
        /*0048*/ 	.word	0x00000e80


	//   ....[2]....
        /*004c*/ 	.word	0x00004800


	//   ....[3]....
        /*0050*/ 	.word	0x00004820


	//   ....[4]....
        /*0054*/ 	.word	0x00004850


	//   ....[5]....
        /*0058*/ 	.word	0x000053c0


	//   ....[6]....
        /*005c*/ 	.word	0x00005460


	//   ....[7]....
        /*0060*/ 	.word	0x00005510


	//   ....[8]....
        /*0064*/ 	.word	0x00005580


	//   ....[9]....
        /*0068*/ 	.word	0x00005640


	//   ....[10]....
        /*006c*/ 	.word	0x000056e0


	//   ....[11]....
        /*0070*/ 	.word	0x00005750


	//   ....[12]....
        /*0074*/ 	.word	0x00005810


	//   ....[13]....
        /*0078*/ 	.word	0x000058b0


	//   ....[14]....
        /*007c*/ 	.word	0x00005950


	//   ....[15]....
        /*0080*/ 	.word	0x00005a40


	//   ....[16]....
        /*0084*/ 	.word	0x00005b10


	//----- nvinfo : EIATTR_COOP_GROUP_MASK_REGIDS
	.align		4
.L_40:
        /*0088*/ 	.byte	0x04, 0x29
        /*008a*/ 	.short	(.L_42 - .L_41)


	//   ....[0]....
.L_41:
        /*008c*/ 	.word	0xffffffff


	//   ....[1]....
        /*0090*/ 	.word	0xffffffff


	//   ....[2]....
        /*0094*/ 	.word	0xffffffff


	//   ....[3]....
        /*0098*/ 	.word	0xffffffff


	//   ....[4]....
        /*009c*/ 	.word	0xffffffff


	//   ....[5]....
        /*00a0*/ 	.word	0xffffffff


	//   ....[6]....
        /*00a4*/ 	.word	0xffffffff


	//   ....[7]....
        /*00a8*/ 	.word	0xffffffff


	//   ....[8]....
        /*00ac*/ 	.word	0xffffffff


	//   ....[9]....
        /*00b0*/ 	.word	0xffffffff


	//   ....[10]....
        /*00b4*/ 	.word	0xffffffff


	//   ....[11]....
        /*00b8*/ 	.word	0xffffffff


	//   ....[12]....
        /*00bc*/ 	.word	0xffffffff


	//   ....[13]....
        /*00c0*/ 	.word	0xffffffff


	//----- nvinfo : EIATTR_COOP_GROUP_INSTR_OFFSETS
	.align		4
.L_42:
        /*00c4*/ 	.byte	0x04, 0x28
        /*00c6*/ 	.short	(.L_44 - .L_43)


	//   ....[0]....
.L_43:
        /*00c8*/ 	.word	0x000000b0


	//   ....[1]....
        /*00cc*/ 	.word	0x00000510


	//   ....[2]....
        /*00d0*/ 	.word	0x00000750


	//   ....[3]....
        /*00d4*/ 	.word	0x000008e0


	//   ....[4]....
        /*00d8*/ 	.word	0x000009d0


	//   ....[5]....
        /*00dc*/ 	.word	0x00000b30


	//   ....[6]....
        /*00e0*/ 	.word	0x00000cc0


	//   ....[7]....
        /*00e4*/ 	.word	0x00000f00


	//   ....[8]....
        /*00e8*/ 	.word	0x00002500


	//   ....[9]....
        /*00ec*/ 	.word	0x000035e0


	//   ....[10]....
        /*00f0*/ 	.word	0x00003ab0


	//   ....[11]....
        /*00f4*/ 	.word	0x00003ae0


	//   ....[12]....
        /*00f8*/ 	.word	0x00004700


	//   ....[13]....
        /*00fc*/ 	.word	0x00004910


	//----- nvinfo : EIATTR_VRC_CTA_INIT_COUNT
	.align		4
.L_44:
        /*0100*/ 	.byte	0x02, 0x4a
        /*0102*/ 	.byte	0x80
	.zero		1


	//----- nvinfo : EIATTR_SYSCALL_OFFSETS
	.align		4
        /*0104*/ 	.byte	0x04, 0x46
        /*0106*/ 	.short	(.L_46 - .L_45)


	//   ....[0]....
.L_45:
        /*0108*/ 	.word	0x00006680


	//   ....[1]....
        /*010c*/ 	.word	0x000067c0


	//   ....[2]....
        /*0110*/ 	.word	0x00006fa0


	//   ....[3]....
        /*0114*/ 	.word	0x00007d80


	//   ....[4]....
        /*0118*/ 	.word	0x00008b10


	//   ....[5]....
        /*011c*/ 	.word	0x000098c0


	//----- nvinfo : EIATTR_MBARRIER_INSTR_OFFSETS
	.align		4
.L_46:
        /*0120*/ 	.byte	0x04, 0x39
        /*0122*/ 	.short	(.L_48 - .L_47)


	//   ....[0]....
.L_47:
        /*0124*/ 	.word	0x00000640
        /*0128*/ 	.word	0x000000ff
        /*012c*/ 	.word	0x00000000
        /*0130*/ 	.short	0x0100
        /*0132*/ 	.byte	0x04
	.zero		1


	//   ....[1]....
        /*0134*/ 	.word	0x00000650
        /*0138*/ 	.word	0x000000ff
        /*013c*/ 	.word	0x00000040
        /*0140*/ 	.short	0x0100
        /*0142*/ 	.byte	0x04
	.zero		1


	//   ....[2]....
        /*0144*/ 	.word	0x00000660
        /*0148*/ 	.word	0x000000ff
        /*014c*/ 	.word	0x00000008
        /*0150*/ 	.short	0x0100
        /*0152*/ 	.byte	0x04
	.zero		1


	//   ....[3]....
        /*0154*/ 	.word	0x00000670
        /*0158*/ 	.word	0x000000ff
        /*015c*/ 	.word	0x00000048
        /*0160*/ 	.short	0x0100
        /*0162*/ 	.byte	0x04
	.zero		1


	//   ....[4]....
        /*0164*/ 	.word	0x00000680
        /*0168*/ 	.word	0x000000ff
        /*016c*/ 	.word	0x00000010
        /*0170*/ 	.short	0x0100
        /*0172*/ 	.byte	0x04
	.zero		1


	//   ....[5]....
        /*0174*/ 	.word	0x00000690
        /*0178*/ 	.word	0x000000ff
        /*017c*/ 	.word	0x00000050
        /*0180*/ 	.short	0x0100
        /*0182*/ 	.byte	0x04
	.zero		1


	//   ....[6]....
        /*0184*/ 	.word	0x000006a0
        /*0188*/ 	.word	0x000000ff
        /*018c*/ 	.word	0x00000018
        /*0190*/ 	.short	0x0100
        /*0192*/ 	.byte	0x04
	.zero		1


	//   ....[7]....
        /*0194*/ 	.word	0x000006b0
        /*0198*/ 	.word	0x000000ff
        /*019c*/ 	.word	0x00000058
        /*01a0*/ 	.short	0x0100
        /*01a2*/ 	.byte	0x04
	.zero		1


	//   ....[8]....
        /*01a4*/ 	.word	0x000006c0
        /*01a8*/ 	.word	0x000000ff
        /*01ac*/ 	.word	0x00000020
        /*01b0*/ 	.short	0x0100
        /*01b2*/ 	.byte	0x04
	.zero		1


	//   ....[9]....
        /*01b4*/ 	.word	0x000006d0
        /*01b8*/ 	.word	0x000000ff
        /*01bc*/ 	.word	0x00000060
        /*01c0*/ 	.short	0x0100
        /*01c2*/ 	.byte	0x04
	.zero		1


	//   ....[10]....
        /*01c4*/ 	.word	0x000006e0
        /*01c8*/ 	.word	0x000000ff
        /*01cc*/ 	.word	0x00000028
        /*01d0*/ 	.short	0x0100
        /*01d2*/ 	.byte	0x04
	.zero		1


	//   ....[11]....
        /*01d4*/ 	.word	0x000006f0
        /*01d8*/ 	.word	0x000000ff
        /*01dc*/ 	.word	0x00000068
        /*01e0*/ 	.short	0x0100
        /*01e2*/ 	.byte	0x04
	.zero		1


	//   ....[12]....
        /*01e4*/ 	.word	0x00000700
        /*01e8*/ 	.word	0x000000ff
        /*01ec*/ 	.word	0x00000030
        /*01f0*/ 	.short	0x0100
        /*01f2*/ 	.byte	0x04
	.zero		1


	//   ....[13]....
        /*01f4*/ 	.word	0x00000710
        /*01f8*/ 	.word	0x000000ff
        /*01fc*/ 	.word	0x00000070
        /*0200*/ 	.short	0x0100
        /*0202*/ 	.byte	0x04
	.zero		1


	//   ....[14]....
        /*0204*/ 	.word	0x00000720
        /*0208*/ 	.word	0x000000ff
        /*020c*/ 	.word	0x00000038
        /*0210*/ 	.short	0x0100
        /*0212*/ 	.byte	0x04
	.zero		1


	//   ....[15]....
        /*0214*/ 	.word	0x00000730
        /*0218*/ 	.word	0x000000ff
        /*021c*/ 	.word	0x00000078
        /*0220*/ 	.short	0x0100
        /*0222*/ 	.byte	0x04
	.zero		1


	//   ....[16]....
        /*0224*/ 	.word	0x00000850
        /*0228*/ 	.word	0x000000ff
        /*022c*/ 	.word	0x00000080
        /*0230*/ 	.short	0x0100
        /*0232*/ 	.byte	0x04
	.zero		1


	//   ....[17]....
        /*0234*/ 	.word	0x00000860
        /*0238*/ 	.word	0x000000ff
        /*023c*/ 	.word	0x000000a0
        /*0240*/ 	.short	0x0100
        /*0242*/ 	.byte	0x04
	.zero		1


	//   ....[18]....
        /*0244*/ 	.word	0x00000870
        /*0248*/ 	.word	0x000000ff
        /*024c*/ 	.word	0x00000088
        /*0250*/ 	.short	0x0100
        /*0252*/ 	.byte	0x04
	.zero		1


	//   ....[19]....
        /*0254*/ 	.word	0x00000880
        /*0258*/ 	.word	0x000000ff
        /*025c*/ 	.word	0x000000a8
        /*0260*/ 	.short	0x0100
        /*0262*/ 	.byte	0x04
	.zero		1


	//   ....[20]....
        /*0264*/ 	.word	0x00000890
        /*0268*/ 	.word	0x000000ff
        /*026c*/ 	.word	0x00000090
        /*0270*/ 	.short	0x0100
        /*0272*/ 	.byte	0x04
	.zero		1


	//   ....[21]....
        /*0274*/ 	.word	0x000008a0
        /*0278*/ 	.word	0x000000ff
        /*027c*/ 	.word	0x000000b0
        /*0280*/ 	.short	0x0100
        /*0282*/ 	.byte	0x04
	.zero		1


	//   ....[22]....
        /*0284*/ 	.word	0x000008b0
        /*0288*/ 	.word	0x000000ff
        /*028c*/ 	.word	0x00000098
        /*0290*/ 	.short	0x0100
        /*0292*/ 	.byte	0x04
	.zero		1


	//   ....[23]....
        /*0294*/ 	.word	0x000008c0
        /*0298*/ 	.word	0x000000ff
        /*029c*/ 	.word	0x000000b8
        /*02a0*/ 	.short	0x0100
        /*02a2*/ 	.byte	0x04
	.zero		1


	//   ....[24]....
        /*02a4*/ 	.word	0x000009a0
        /*02a8*/ 	.word	0x000000ff
        /*02ac*/ 	.word	0x000000c0
        /*02b0*/ 	.short	0x0100
        /*02b2*/ 	.byte	0x06
	.zero		1


	//   ....[25]....
        /*02b4*/ 	.word	0x000009b0
        /*02b8*/ 	.word	0x000000ff
        /*02bc*/ 	.word	0x000000c8
        /*02c0*/ 	.short	0x0100
        /*02c2*/ 	.byte	0x06
	.zero		1


	//   ....[26]....
        /*02c4*/ 	.word	0x00000ae0
        /*02c8*/ 	.word	0x000000ff
        /*02cc*/ 	.word	0x000000d0
        /*02d0*/ 	.short	0x0100
        /*02d2*/ 	.byte	0x06
	.zero		1


	//   ....[27]....
        /*02d4*/ 	.word	0x00000af0
        /*02d8*/ 	.word	0x000000ff
        /*02dc*/ 	.word	0x000000e0
        /*02e0*/ 	.short	0x0100
        /*02e2*/ 	.byte	0x06
	.zero		1


	//   ....[28]....
        /*02e4*/ 	.word	0x00000b00
        /*02e8*/ 	.word	0x000000ff
        /*02ec*/ 	.word	0x000000d8
        /*02f0*/ 	.short	0x0100
        /*02f2*/ 	.byte	0x06
	.zero		1


	//   ....[29]....
        /*02f4*/ 	.word	0x00000b10
        /*02f8*/ 	.word	0x000000ff
        /*02fc*/ 	.word	0x000000e8
        /*0300*/ 	.short	0x0100
        /*0302*/ 	.byte	0x06
	.zero		1


	//   ....[30]....
        /*0304*/ 	.word	0x00000c30
        /*0308*/ 	.word	0x000000ff
        /*030c*/ 	.word	0x000000f0
        /*0310*/ 	.short	0x0100
        /*0312*/ 	.byte	0x04
	.zero		1


	//   ....[31]....
        /*0314*/ 	.word	0x00000c40
        /*0318*/ 	.word	0x000000ff
        /*031c*/ 	.word	0x00000110
        /*0320*/ 	.short	0x0100
        /*0322*/ 	.byte	0x04
	.zero		1


	//   ....[32]....
        /*0324*/ 	.word	0x00000c50
        /*0328*/ 	.word	0x000000ff
        /*032c*/ 	.word	0x000000f8
        /*0330*/ 	.short	0x0100
        /*0332*/ 	.byte	0x04
	.zero		1


	//   ....[33]....
        /*0334*/ 	.word	0x00000c60
        /*0338*/ 	.word	0x000000ff
        /*033c*/ 	.word	0x00000118
        /*0340*/ 	.short	0x0100
        /*0342*/ 	.byte	0x04
	.zero		1


	//   ....[34]....
        /*0344*/ 	.word	0x00000c70
        /*0348*/ 	.word	0x000000ff
        /*034c*/ 	.word	0x00000100
        /*0350*/ 	.short	0x0100
        /*0352*/ 	.byte	0x04
	.zero		1


	//   ....[35]....
        /*0354*/ 	.word	0x00000c80
        /*0358*/ 	.word	0x000000ff
        /*035c*/ 	.word	0x00000120
        /*0360*/ 	.short	0x0100
        /*0362*/ 	.byte	0x04
	.zero		1


	//   ....[36]....
        /*0364*/ 	.word	0x00000c90
        /*0368*/ 	.word	0x000000ff
        /*036c*/ 	.word	0x00000108
        /*0370*/ 	.short	0x0100
        /*0372*/ 	.byte	0x04
	.zero		1


	//   ....[37]....
        /*0374*/ 	.word	0x00000ca0
        /*0378*/ 	.word	0x000000ff
        /*037c*/ 	.word	0x00000128
        /*0380*/ 	.short	0x0100
        /*0382*/ 	.byte	0x04
	.zero		1


	//   ....[38]....
        /*0384*/ 	.word	0x00000d90
        /*0388*/ 	.word	0x000000ff
        /*038c*/ 	.word	0x00000130
        /*0390*/ 	.short	0x0100
        /*0392*/ 	.byte	0x04
	.zero		1


	//   ....[39]....
        /*0394*/ 	.word	0x00000da0
        /*0398*/ 	.word	0x000000ff
        /*039c*/ 	.word	0x00000140
        /*03a0*/ 	.short	0x0100
        /*03a2*/ 	.byte	0x04
	.zero		1


	//   ....[40]....
        /*03a4*/ 	.word	0x00000db0
        /*03a8*/ 	.word	0x000000ff
        /*03ac*/ 	.word	0x00000138
        /*03b0*/ 	.short	0x0100
        /*03b2*/ 	.byte	0x04
	.zero		1


	//   ....[41]....
        /*03b4*/ 	.word	0x00000dc0
        /*03b8*/ 	.word	0x000000ff
        /*03bc*/ 	.word	0x00000148
        /*03c0*/ 	.short	0x0100
        /*03c2*/ 	.byte	0x04
	.zero		1


	//   ....[42]....
        /*03c4*/ 	.word	0x00000ec0
        /*03c8*/ 	.word	0x000000ff
        /*03cc*/ 	.word	0x00000150
        /*03d0*/ 	.short	0x0100
        /*03d2*/ 	.byte	0x06
	.zero		1


	//   ....[43]....
        /*03d4*/ 	.word	0x00001d40
        /*03d8*/ 	.word	0x00000000
        /*03dc*/ 	.word	0x00000140
        /*03e0*/ 	.short	0x010a
        /*03e2*/ 	.byte	0xff
	.zero		1


	//   ....[44]....
        /*03e4*/ 	.word	0x00001d60
        /*03e8*/ 	.word	0x00000000
        /*03ec*/ 	.word	0x00000130
        /*03f0*/ 	.short	0x0101
        /*03f2*/ 	.byte	0xff
	.zero		1


	//   ....[45]....
        /*03f4*/ 	.word	0x00001e10
        /*03f8*/ 	.word	0x000000ff
        /*03fc*/ 	.word	0x00000040
        /*0400*/ 	.short	0x010a
        /*0402*/ 	.byte	0x04
	.zero		1


	//   ....[46]....
        /*0404*/ 	.word	0x00001ee0
        /*0408*/ 	.word	0x000000ff
        /*040c*/ 	.word	0x00000040
        /*0410*/ 	.short	0x010a
        /*0412*/ 	.byte	0x21
	.zero		1


	//   ....[47]....
        /*0414*/ 	.word	0x00002090
        /*0418*/ 	.word	0x000000ff
        /*041c*/ 	.word	0x00000040
        /*0420*/ 	.short	0x010a
        /*0422*/ 	.byte	0x05
	.zero		1


	//   ....[48]....
        /*0424*/ 	.word	0x000021b0
        /*0428*/ 	.word	0x000000ff
        /*042c*/ 	.word	0x000000c8
        /*0430*/ 	.short	0x0101
        /*0432*/ 	.byte	0x0d
	.zero		1


	//   ....[49]....
        /*0434*/ 	.word	0x000021d0
        /*0438*/ 	.word	0x000000ff
        /*043c*/ 	.word	0x00000040
        /*0440*/ 	.short	0x010a
        /*0442*/ 	.byte	0x04
	.zero		1


	//   ....[50]....
        /*0444*/ 	.word	0x00002250
        /*0448*/ 	.word	0x000000ff
        /*044c*/ 	.word	0x00000040
        /*0450*/ 	.short	0x010a
        /*0452*/ 	.byte	0x11
	.zero		1


	//   ....[51]....
        /*0454*/ 	.word	0x000023e0
        /*0458*/ 	.word	0x000000ff
        /*045c*/ 	.word	0x00000040
        /*0460*/ 	.short	0x010a
        /*0462*/ 	.byte	0x05
	.zero		1


	//   ....[52]....
        /*0464*/ 	.word	0x00002530
        /*0468*/ 	.word	0x00000003
        /*046c*/ 	.word	0x000000d0
        /*0470*/ 	.short	0x010a
        /*0472*/ 	.byte	0xff
	.zero		1


	//   ....[53]....
        /*0474*/ 	.word	0x00002680
        /*0478*/ 	.word	0x00000000
        /*047c*/ 	.word	0x00000000
        /*0480*/ 	.short	0x0101
        /*0482*/ 	.byte	0xff
	.zero		1


	//   ....[54]....
        /*0484*/ 	.word	0x00002c20
        /*0488*/ 	.word	0x000000ff
        /*048c*/ 	.word	0x00000000
        /*0490*/ 	.short	0x010a
        /*0492*/ 	.byte	0x04
	.zero		1


	//   ....[55]....
        /*0494*/ 	.word	0x00002cb0
        /*0498*/ 	.word	0x000000ff
        /*049c*/ 	.word	0x00000000
        /*04a0*/ 	.short	0x010a
        /*04a2*/ 	.byte	0x05
	.zero		1


	//   ....[56]....
        /*04a4*/ 	.word	0x00002d40
        /*04a8*/ 	.word	0x000000ff
        /*04ac*/ 	.word	0x00000000
        /*04b0*/ 	.short	0x010a
        /*04b2*/ 	.byte	0x05
	.zero		1


	//   ....[57]....
        /*04b4*/ 	.word	0x00002dd0
        /*04b8*/ 	.word	0x000000ff
        /*04bc*/ 	.word	0x00000000
        /*04c0*/ 	.short	0x010a
        /*04c2*/ 	.byte	0x05
	.zero		1


	//   ....[58]....
        /*04c4*/ 	.word	0x00002e60
        /*04c8*/ 	.word	0x000000ff
        /*04cc*/ 	.word	0x00000000
        /*04d0*/ 	.short	0x010a
        /*04d2*/ 	.byte	0x05
	.zero		1


	//   ....[59]....
        /*04d4*/ 	.word	0x00002ef0
        /*04d8*/ 	.word	0x000000ff
        /*04dc*/ 	.word	0x00000000
        /*04e0*/ 	.short	0x010a
        /*04e2*/ 	.byte	0x05
	.zero		1


	//   ....[60]....
        /*04e4*/ 	.word	0x00002f80
        /*04e8*/ 	.word	0x000000ff
        /*04ec*/ 	.word	0x00000000
        /*04f0*/ 	.short	0x010a
        /*04f2*/ 	.byte	0x05
	.zero		1


	//   ....[61]....
        /*04f4*/ 	.word	0x00003020
        /*04f8*/ 	.word	0x00000000
        /*04fc*/ 	.word	0x00000000
        /*0500*/ 	.short	0x010a
        /*0502*/ 	.byte	0xff
	.zero		1


	//   ....[62]....
        /*0504*/ 	.word	0x00003140
        /*0508*/ 	.word	0x00000002
        /*050c*/ 	.word	0x00000130
        /*0510*/ 	.short	0x010a
        /*0512*/ 	.byte	0xff
	.zero		1


	//   ....[63]....
        /*0514*/ 	.word	0x000031a0
        /*0518*/ 	.word	0x00000004
        /*051c*/ 	.word	0x00000000
        /*0520*/ 	.short	0x0101
        /*0522*/ 	.byte	0xff
	.zero		1


	//   ....[64]....
        /*0524*/ 	.word	0x000031c0
        /*0528*/ 	.word	0x000000ff
        /*052c*/ 	.word	0x000000e0
        /*0530*/ 	.short	0x010a
        /*0532*/ 	.byte	0x04
	.zero		1


	//   ....[65]....
        /*0534*/ 	.word	0x000032e0
        /*0538*/ 	.word	0x00000002
        /*053c*/ 	.word	0x000000d0
        /*0540*/ 	.short	0x010a
        /*0542*/ 	.byte	0xff
	.zero		1


	//   ....[66]....
        /*0544*/ 	.word	0x000033f0
        /*0548*/ 	.word	0x00000002
        /*054c*/ 	.word	0x00000000
        /*0550*/ 	.short	0x0101
        /*0552*/ 	.byte	0xff
	.zero		1


	//   ....[67]....
        /*0554*/ 	.word	0x00003480
        /*0558*/ 	.word	0x000000ff
        /*055c*/ 	.word	0x000000e0
        /*0560*/ 	.short	0x0106
        /*0562*/ 	.byte	0x04
	.zero		1


	//   ....[68]....
        /*0564*/ 	.word	0x000034a0
        /*0568*/ 	.word	0x000000ff
        /*056c*/ 	.word	0x000000e0
        /*0570*/ 	.short	0x010a
        /*0572*/ 	.byte	0x04
	.zero		1


	//   ....[69]....
        /*0574*/ 	.word	0x00003530
        /*0578*/ 	.word	0x000000ff
        /*057c*/ 	.word	0x000000e0
        /*0580*/ 	.short	0x0106
        /*0582*/ 	.byte	0x07
	.zero		1


	//   ....[70]....
        /*0584*/ 	.word	0x00003570
        /*0588*/ 	.word	0x00000000
        /*058c*/ 	.word	0x000000e0
        /*0590*/ 	.short	0x010a
        /*0592*/ 	.byte	0xff
	.zero		1


	//   ....[71]....
        /*0594*/ 	.word	0x000037b0
        /*0598*/ 	.word	0x000000ff
        /*059c*/ 	.word	0x00000008
        /*05a0*/ 	.short	0x010a
        /*05a2*/ 	.byte	0x05
	.zero		1


	//   ....[72]....
        /*05a4*/ 	.word	0x000037d0
        /*05a8*/ 	.word	0x000000ff
        /*05ac*/ 	.word	0x00000008
        /*05b0*/ 	.short	0x010a
        /*05b2*/ 	.byte	0x05
	.zero		1


	//   ....[73]....
        /*05b4*/ 	.word	0x00003960
        /*05b8*/ 	.word	0x000000ff
        /*05bc*/ 	.word	0x00000008
        /*05c0*/ 	.short	0x010a
        /*05c2*/ 	.byte	0x05
	.zero		1


	//   ....[74]....
        /*05c4*/ 	.word	0x00003980
        /*05c8*/ 	.word	0x000000ff
        /*05cc*/ 	.word	0x00000008
        /*05d0*/ 	.short	0x010a
        /*05d2*/ 	.byte	0x05
	.zero		1


	//   ....[75]....
        /*05d4*/ 	.word	0x00003a40
        /*05d8*/ 	.word	0x000000ff
        /*05dc*/ 	.word	0x00000000
        /*05e0*/ 	.short	0x0101
        /*05e2*/ 	.byte	0x04
	.zero		1


	//   ....[76]....
        /*05e4*/ 	.word	0x00003d80
        /*05e8*/ 	.word	0x00000000
        /*05ec*/ 	.word	0x000000d0
        /*05f0*/ 	.short	0x010a
        /*05f2*/ 	.byte	0xff
	.zero		1


	//   ....[77]....
        /*05f4*/ 	.word	0x00003e40
        /*05f8*/ 	.word	0x00000000
        /*05fc*/ 	.word	0x00000000
        /*0600*/ 	.short	0x0101
        /*0602*/ 	.byte	0xff
	.zero		1


	//   ....[78]....
        /*0604*/ 	.word	0x00003f00
        /*0608*/ 	.word	0x000000ff
        /*060c*/ 	.word	0x00000000
        /*0610*/ 	.short	0x010a
        /*0612*/ 	.byte	0x04
	.zero		1


	//   ....[79]....
        /*0614*/ 	.word	0x00003f10
        /*0618*/ 	.word	0x000000ff
        /*061c*/ 	.word	0x00000110
        /*0620*/ 	.short	0x010a
        /*0622*/ 	.byte	0x1f
	.zero		1


	//   ....[80]....
        /*0624*/ 	.word	0x00003fc0
        /*0628*/ 	.word	0x000000ff
        /*062c*/ 	.word	0x00000000
        /*0630*/ 	.short	0x010a
        /*0632*/ 	.byte	0x05
	.zero		1


	//   ....[81]....
        /*0634*/ 	.word	0x000040f0
        /*0638*/ 	.word	0x000000ff
        /*063c*/ 	.word	0x00000000
        /*0640*/ 	.short	0x010a
        /*0642*/ 	.byte	0x04
	.zero		1


	//   ....[82]....
        /*0644*/ 	.word	0x000043f0
        /*0648*/ 	.word	0x000000ff
        /*064c*/ 	.word	0x00000000
        /*0650*/ 	.short	0x010a
        /*0652*/ 	.byte	0x04
	.zero		1


	//   ....[83]....
        /*0654*/ 	.word	0x00004480
        /*0658*/ 	.word	0x000000ff
        /*065c*/ 	.word	0x00000000
        /*0660*/ 	.short	0x010a
        /*0662*/ 	.byte	0x05
	.zero		1


	//   ....[84]....
        /*0664*/ 	.word	0x00004510
        /*0668*/ 	.word	0x000000ff
        /*066c*/ 	.word	0x00000000
        /*0670*/ 	.short	0x010a
        /*0672*/ 	.byte	0x05
	.zero		1


	//   ....[85]....
        /*0674*/ 	.word	0x000045b0
        /*0678*/ 	.word	0x00000000
        /*067c*/ 	.word	0x00000000
        /*0680*/ 	.short	0x010a
        /*0682*/ 	.byte	0xff
	.zero		1


	//   ....[86]....
        /*0684*/ 	.word	0x000045f0
        /*0688*/ 	.word	0x00000000
        /*068c*/ 	.word	0x00000000
        /*0690*/ 	.short	0x010a
        /*0692*/ 	.byte	0xff
	.zero		1


	//   ....[87]....
        /*0694*/ 	.word	0x00004660
        /*0698*/ 	.word	0x000000ff
        /*069c*/ 	.word	0x00000000
        /*06a0*/ 	.short	0x0101
        /*06a2*/ 	.byte	0x04
	.zero		1


	//   ....[88]....
        /*06a4*/ 	.word	0x000046a0
        /*06a8*/ 	.word	0x000000ff
        /*06ac*/ 	.word	0x00000150
        /*06b0*/ 	.short	0x010a
        /*06b2*/ 	.byte	0x1a
	.zero		1


	//   ....[89]....
        /*06b4*/ 	.word	0x000046f0
        /*06b8*/ 	.word	0x000000ff
        /*06bc*/ 	.word	0x00000000
        /*06c0*/ 	.short	0x0101
        /*06c2*/ 	.byte	0x04
	.zero		1


	//   ....[90]....
        /*06c4*/ 	.word	0x00004bc0
        /*06c8*/ 	.word	0x0000000c
        /*06cc*/ 	.word	0x000000d0
        /*06d0*/ 	.short	0x010a
        /*06d2*/ 	.byte	0xff
	.zero		1


	//   ....[91]....
        /*06d4*/ 	.word	0x00004d30
        /*06d8*/ 	.word	0x00000000
        /*06dc*/ 	.word	0x00000000
        /*06e0*/ 	.short	0x0101
        /*06e2*/ 	.byte	0xff
	.zero		1


	//   ....[92]....
        /*06e4*/ 	.word	0x000051c0
        /*06e8*/ 	.word	0x000000ff
        /*06ec*/ 	.word	0x000000c8
        /*06f0*/ 	.short	0x010a
        /*06f2*/ 	.byte	0x15
	.zero		1


	//   ....[93]....
        /*06f4*/ 	.word	0x00005340
        /*06f8*/ 	.word	0x000000ff
        /*06fc*/ 	.word	0x000000a0
        /*0700*/ 	.short	0x010a
        /*0702*/ 	.byte	0x15
	.zero		1


	//   ....[94]....
        /*0704*/ 	.word	0x00005530
        /*0708*/ 	.word	0x000000ff
        /*070c*/ 	.word	0x00000080
        /*0710*/ 	.short	0x010b
        /*0712*/ 	.byte	0x15
	.zero		1


	//   ....[95]....
        /*0714*/ 	.word	0x00005540
        /*0718*/ 	.word	0x000000ff
        /*071c*/ 	.word	0x00000000
        /*0720*/ 	.short	0x0101
        /*0722*/ 	.byte	0x2e
	.zero		1


	//   ....[96]....
        /*0724*/ 	.word	0x00005550
        /*0728*/ 	.word	0x000000ff
        /*072c*/ 	.word	0x000000a8
        /*0730*/ 	.short	0x010a
        /*0732*/ 	.byte	0x15
	.zero		1


	//   ....[97]....
        /*0734*/ 	.word	0x00005700
        /*0738*/ 	.word	0x000000ff
        /*073c*/ 	.word	0x00000088
        /*0740*/ 	.short	0x010b
        /*0742*/ 	.byte	0x15
	.zero		1


	//   ....[98]....
        /*0744*/ 	.word	0x00005710
        /*0748*/ 	.word	0x000000ff
        /*074c*/ 	.word	0x00000000
        /*0750*/ 	.short	0x0101
        /*0752*/ 	.byte	0x27
	.zero		1


	//   ....[99]....
        /*0754*/ 	.word	0x00005720
        /*0758*/ 	.word	0x000000ff
        /*075c*/ 	.word	0x000000b0
        /*0760*/ 	.short	0x010a
        /*0762*/ 	.byte	0x15
	.zero		1


	//   ....[100]....
        /*0764*/ 	.word	0x000058d0
        /*0768*/ 	.word	0x000000ff
        /*076c*/ 	.word	0x00000090
        /*0770*/ 	.short	0x010b
        /*0772*/ 	.byte	0x15
	.zero		1


	//   ....[101]....
        /*0774*/ 	.word	0x000058e0
        /*0778*/ 	.word	0x000000ff
        /*077c*/ 	.word	0x00000000
        /*0780*/ 	.short	0x0101
        /*0782*/ 	.byte	0x26
	.zero		1


	//   ....[102]....
        /*0784*/ 	.word	0x000058f0
        /*0788*/ 	.word	0x000000ff
        /*078c*/ 	.word	0x000000b8
        /*0790*/ 	.short	0x010a
        /*0792*/ 	.byte	0x15
	.zero		1


	//   ....[103]....
        /*0794*/ 	.word	0x00005b30
        /*0798*/ 	.word	0x000000ff
        /*079c*/ 	.word	0x00000098
        /*07a0*/ 	.short	0x010b
        /*07a2*/ 	.byte	0x15
	.zero		1


	//   ....[104]....
        /*07a4*/ 	.word	0x00005b40
        /*07a8*/ 	.word	0x000000ff
        /*07ac*/ 	.word	0x00000000
        /*07b0*/ 	.short	0x0101
        /*07b2*/ 	.byte	0x25
	.zero		1


	//   ....[105]....
        /*07b4*/ 	.word	0x00005b80
        /*07b8*/ 	.word	0x000000ff
        /*07bc*/ 	.word	0x000000a0
        /*07c0*/ 	.short	0x010a
        /*07c2*/ 	.byte	0x15
	.zero		1


	//   ....[106]....
        /*07c4*/ 	.word	0x00005ba0
        /*07c8*/ 	.word	0x000000ff
        /*07cc*/ 	.word	0x000000a8
        /*07d0*/ 	.short	0x010a
        /*07d2*/ 	.byte	0x15
	.zero		1


	//   ....[107]....
        /*07d4*/ 	.word	0x00005bc0
        /*07d8*/ 	.word	0x000000ff
        /*07dc*/ 	.word	0x000000b0
        /*07e0*/ 	.short	0x010a
        /*07e2*/ 	.byte	0x15
	.zero		1


	//   ....[108]....
        /*07e4*/ 	.word	0x00005c00
        /*07e8*/ 	.word	0x00000000
        /*07ec*/ 	.word	0x000000b8
        /*07f0*/ 	.short	0x010a
        /*07f2*/ 	.byte	0xff
	.zero		1


	//   ....[109]....
        /*07f4*/ 	.word	0x00005f20
        /*07f8*/ 	.word	0x00000003
        /*07fc*/ 	.word	0x000000d0
        /*0800*/ 	.short	0x010a
        /*0802*/ 	.byte	0xff
	.zero		1


	//   ....[110]....
        /*0804*/ 	.word	0x000060a0
        /*0808*/ 	.word	0x00000000
        /*080c*/ 	.word	0x00000000
        /*0810*/ 	.short	0x0101
        /*0812*/ 	.byte	0xff
	.zero		1


	//   ....[111]....
        /*0814*/ 	.word	0x00006b90
        /*0818*/ 	.word	0x00000005
        /*081c*/ 	.word	0x00000080
        /*0820*/ 	.short	0x010a
        /*0822*/ 	.byte	0xff
	.zero		1


	//   ....[112]....
        /*0824*/ 	.word	0x00006bb0
        /*0828*/ 	.word	0x0000005c
        /*082c*/ 	.word	0x000000f0
        /*0830*/ 	.short	0x010a
        /*0832*/ 	.byte	0xff
	.zero		1


	//   ....[113]....
        /*0834*/ 	.word	0x00006cf0
        /*0838*/ 	.word	0x00000005
        /*083c*/ 	.word	0x00000080
        /*0840*/ 	.short	0x010a
        /*0842*/ 	.byte	0xff
	.zero		1


	//   ....[114]....
        /*0844*/ 	.word	0x00006e20
        /*0848*/ 	.word	0x00000000
        /*084c*/ 	.word	0x00000000
        /*0850*/ 	.short	0x0101
        /*0852*/ 	.byte	0xff
	.zero		1


	//   ....[115]....
        /*0854*/ 	.word	0x00006e80
        /*0858*/ 	.word	0x0000005c
        /*085c*/ 	.word	0x000000f0
        /*0860*/ 	.short	0x010a
        /*0862*/ 	.byte	0xff
	.zero		1


	//   ....[116]....
        /*0864*/ 	.word	0x00007a20
        /*0868*/ 	.word	0x00000070
        /*086c*/ 	.word	0x00000080
        /*0870*/ 	.short	0x010a
        /*0872*/ 	.byte	0xff
	.zero		1


	//   ....[117]....
        /*0874*/ 	.word	0x00007af0
        /*0878*/ 	.word	0x00000070
        /*087c*/ 	.word	0x00000080
        /*0880*/ 	.short	0x010a
        /*0882*/ 	.byte	0xff
	.zero		1


	//   ....[118]....
        /*0884*/ 	.word	0x00007c20
        /*0888*/ 	.word	0x00000000
        /*088c*/ 	.word	0x00000000
        /*0890*/ 	.short	0x0101
        /*0892*/ 	.byte	0xff
	.zero		1


	//   ....[119]....
        /*0894*/ 	.word	0x000087b0
        /*0898*/ 	.word	0x00000070
        /*089c*/ 	.word	0x00000080
        /*08a0*/ 	.short	0x010a
        /*08a2*/ 	.byte	0xff
	.zero		1


	//   ....[120]....
        /*08a4*/ 	.word	0x00008880
        /*08a8*/ 	.word	0x00000070
        /*08ac*/ 	.word	0x00000080
        /*08b0*/ 	.short	0x010a
        /*08b2*/ 	.byte	0xff
	.zero		1


	//   ....[121]....
        /*08b4*/ 	.word	0x000089b0
        /*08b8*/ 	.word	0x00000000
        /*08bc*/ 	.word	0x00000000
        /*08c0*/ 	.short	0x0101
        /*08c2*/ 	.byte	0xff
	.zero		1


	//   ....[122]....
        /*08c4*/ 	.word	0x00009560
        /*08c8*/ 	.word	0x00000067
        /*08cc*/ 	.word	0x00000080
        /*08d0*/ 	.short	0x010a
        /*08d2*/ 	.byte	0xff
	.zero		1


	//   ....[123]....
        /*08d4*/ 	.word	0x00009630
        /*08d8*/ 	.word	0x00000067
        /*08dc*/ 	.word	0x00000080
        /*08e0*/ 	.short	0x010a
        /*08e2*/ 	.byte	0xff
	.zero		1


	//   ....[124]....
        /*08e4*/ 	.word	0x00009760
        /*08e8*/ 	.word	0x00000000
        /*08ec*/ 	.word	0x00000000
        /*08f0*/ 	.short	0x0101
        /*08f2*/ 	.byte	0xff
	.zero		1


	//   ....[125]....
        /*08f4*/ 	.word	0x00009a40
        /*08f8*/ 	.word	0x0000005c
        /*08fc*/ 	.word	0x00000000
        /*0900*/ 	.short	0x0101
        /*0902*/ 	.byte	0xff
	.zero		1


	//   ....[126]....
        /*0904*/ 	.word	0x0000a3f0
        /*0908*/ 	.word	0x00000000
        /*090c*/ 	.word	0x00000140
        /*0910*/ 	.short	0x010a
        /*0912*/ 	.byte	0xff
	.zero		1


	//   ....[127]....
        /*0914*/ 	.word	0x0000a450
        /*0918*/ 	.word	0x00000000
        /*091c*/ 	.word	0x00000040
        /*0920*/ 	.short	0x010a
        /*0922*/ 	.byte	0xff
	.zero		1


	//   ....[128]....
        /*0924*/ 	.word	0x0000a4b0
        /*0928*/ 	.word	0x00000000
        /*092c*/ 	.word	0x00000040
        /*0930*/ 	.short	0x010a
        /*0932*/ 	.byte	0xff
	.zero		1


	//   ....[129]....
        /*0934*/ 	.word	0x0000a500
        /*0938*/ 	.word	0x00000003
        /*093c*/ 	.word	0x000000d0
        /*0940*/ 	.short	0x010a
        /*0942*/ 	.byte	0xff
	.zero		1


	//   ....[130]....
        /*0944*/ 	.word	0x0000a560
        /*0948*/ 	.word	0x00000000
        /*094c*/ 	.word	0x00000000
        /*0950*/ 	.short	0x010a
        /*0952*/ 	.byte	0xff
	.zero		1


	//   ....[131]....
        /*0954*/ 	.word	0x0000a5c0
        /*0958*/ 	.word	0x00000000
        /*095c*/ 	.word	0x00000000
        /*0960*/ 	.short	0x010a
        /*0962*/ 	.byte	0xff
	.zero		1


	//   ....[132]....
        /*0964*/ 	.word	0x0000a620
        /*0968*/ 	.word	0x00000000
        /*096c*/ 	.word	0x00000000
        /*0970*/ 	.short	0x010a
        /*0972*/ 	.byte	0xff
	.zero		1


	//   ....[133]....
        /*0974*/ 	.word	0x0000a680
        /*0978*/ 	.word	0x00000000
        /*097c*/ 	.word	0x00000000
        /*0980*/ 	.short	0x010a
        /*0982*/ 	.byte	0xff
	.zero		1


	//   ....[134]....
        /*0984*/ 	.word	0x0000a6e0
        /*0988*/ 	.word	0x00000000
        /*098c*/ 	.word	0x00000000
        /*0990*/ 	.short	0x010a
        /*0992*/ 	.byte	0xff
	.zero		1


	//   ....[135]....
        /*0994*/ 	.word	0x0000a740
        /*0998*/ 	.word	0x00000000
        /*099c*/ 	.word	0x00000000
        /*09a0*/ 	.short	0x010a
        /*09a2*/ 	.byte	0xff
	.zero		1


	//   ....[136]....
        /*09a4*/ 	.word	0x0000a7a0
        /*09a8*/ 	.word	0x00000000
        /*09ac*/ 	.word	0x00000000
        /*09b0*/ 	.short	0x010a
        /*09b2*/ 	.byte	0xff
	.zero		1


	//   ....[137]....
        /*09b4*/ 	.word	0x0000a7f0
        /*09b8*/ 	.word	0x00000002
        /*09bc*/ 	.word	0x00000130
        /*09c0*/ 	.short	0x010a
        /*09c2*/ 	.byte	0xff
	.zero		1


	//   ....[138]....
        /*09c4*/ 	.word	0x0000a850
        /*09c8*/ 	.word	0x00000002
        /*09cc*/ 	.word	0x000000e0
        /*09d0*/ 	.short	0x010a
        /*09d2*/ 	.byte	0xff
	.zero		1


	//   ....[139]....
        /*09d4*/ 	.word	0x0000a8a0
        /*09d8*/ 	.word	0x00000002
        /*09dc*/ 	.word	0x000000d0
        /*09e0*/ 	.short	0x010a
        /*09e2*/ 	.byte	0xff
	.zero		1


	//   ....[140]....
        /*09e4*/ 	.word	0x0000a900
        /*09e8*/ 	.word	0x00000000
        /*09ec*/ 	.word	0x000000e0
        /*09f0*/ 	.short	0x010a
        /*09f2*/ 	.byte	0xff
	.zero		1


	//   ....[141]....
        /*09f4*/ 	.word	0x0000a960
        /*09f8*/ 	.word	0x00000000
        /*09fc*/ 	.word	0x00000008
        /*0a00*/ 	.short	0x010a
        /*0a02*/ 	.byte	0xff
	.zero		1


	//   ....[142]....
        /*0a04*/ 	.word	0x0000aa40
        /*0a08*/ 	.word	0x00000000
        /*0a0c*/ 	.word	0x00000008
        /*0a10*/ 	.short	0x010a
        /*0a12*/ 	.byte	0xff
	.zero		1


	//   ....[143]....
        /*0a14*/ 	.word	0x0000aa90
        /*0a18*/ 	.word	0x00000000
        /*0a1c*/ 	.word	0x000000d0
        /*0a20*/ 	.short	0x010a
        /*0a22*/ 	.byte	0xff
	.zero		1


	//   ....[144]....
        /*0a24*/ 	.word	0x0000aaf0
        /*0a28*/ 	.word	0x00000000
        /*0a2c*/ 	.word	0x00000110
        /*0a30*/ 	.short	0x010a
        /*0a32*/ 	.byte	0xff
	.zero		1


	//   ....[145]....
        /*0a34*/ 	.word	0x0000ab50
        /*0a38*/ 	.word	0x00000000
        /*0a3c*/ 	.word	0x00000000
        /*0a40*/ 	.short	0x010a
        /*0a42*/ 	.byte	0xff
	.zero		1


	//   ....[146]....
        /*0a44*/ 	.word	0x0000abb0
        /*0a48*/ 	.word	0x00000000
        /*0a4c*/ 	.word	0x00000000
        /*0a50*/ 	.short	0x010a
        /*0a52*/ 	.byte	0xff
	.zero		1


	//   ....[147]....
        /*0a54*/ 	.word	0x0000ac10
        /*0a58*/ 	.word	0x00000000
        /*0a5c*/ 	.word	0x00000000
        /*0a60*/ 	.short	0x010a
        /*0a62*/ 	.byte	0xff
	.zero		1


	//   ....[148]....
        /*0a64*/ 	.word	0x0000ac70
        /*0a68*/ 	.word	0x00000000
        /*0a6c*/ 	.word	0x00000000
        /*0a70*/ 	.short	0x010a
        /*0a72*/ 	.byte	0xff
	.zero		1


	//   ....[149]....
        /*0a74*/ 	.word	0x0000acd0
        /*0a78*/ 	.word	0x00000000
        /*0a7c*/ 	.word	0x00000150
        /*0a80*/ 	.short	0x010a
        /*0a82*/ 	.byte	0xff
	.zero		1


	//   ....[150]....
        /*0a84*/ 	.word	0x0000ad20
        /*0a88*/ 	.word	0x0000000c
        /*0a8c*/ 	.word	0x000000d0
        /*0a90*/ 	.short	0x010a
        /*0a92*/ 	.byte	0xff
	.zero		1


	//   ....[151]....
        /*0a94*/ 	.word	0x0000ad80
        /*0a98*/ 	.word	0x00000000
        /*0a9c*/ 	.word	0x000000c8
        /*0aa0*/ 	.short	0x010a
        /*0aa2*/ 	.byte	0xff
	.zero		1


	//   ....[152]....
        /*0aa4*/ 	.word	0x0000ade0
        /*0aa8*/ 	.word	0x00000000
        /*0aac*/ 	.word	0x000000a0
        /*0ab0*/ 	.short	0x010a
        /*0ab2*/ 	.byte	0xff
	.zero		1


	//   ....[153]....
        /*0ab4*/ 	.word	0x0000ae40
        /*0ab8*/ 	.word	0x00000000
        /*0abc*/ 	.word	0x000000a8
        /*0ac0*/ 	.short	0x010a
        /*0ac2*/ 	.byte	0xff
	.zero		1


	//   ....[154]....
        /*0ac4*/ 	.word	0x0000aea0
        /*0ac8*/ 	.word	0x00000000
        /*0acc*/ 	.word	0x000000b0
        /*0ad0*/ 	.short	0x010a
        /*0ad2*/ 	.byte	0xff
	.zero		1


	//   ....[155]....
        /*0ad4*/ 	.word	0x0000af00
        /*0ad8*/ 	.word	0x00000000
        /*0adc*/ 	.word	0x000000b8
        /*0ae0*/ 	.short	0x010a
        /*0ae2*/ 	.byte	0xff
	.zero		1


	//   ....[156]....
        /*0ae4*/ 	.word	0x0000af60
        /*0ae8*/ 	.word	0x00000000
        /*0aec*/ 	.word	0x000000a0
        /*0af0*/ 	.short	0x010a
        /*0af2*/ 	.byte	0xff
	.zero		1


	//   ....[157]....
        /*0af4*/ 	.word	0x0000afc0
        /*0af8*/ 	.word	0x00000000
        /*0afc*/ 	.word	0x000000a8
        /*0b00*/ 	.short	0x010a
        /*0b02*/ 	.byte	0xff
	.zero		1


	//   ....[158]....
        /*0b04*/ 	.word	0x0000b020
        /*0b08*/ 	.word	0x00000000
        /*0b0c*/ 	.word	0x000000b0
        /*0b10*/ 	.short	0x010a
        /*0b12*/ 	.byte	0xff
	.zero		1


	//   ....[159]....
        /*0b14*/ 	.word	0x0000b070
        /*0b18*/ 	.word	0x00000003
        /*0b1c*/ 	.word	0x000000d0
        /*0b20*/ 	.short	0x010a
        /*0b22*/ 	.byte	0xff
	.zero		1


	//   ....[160]....
        /*0b24*/ 	.word	0x0000b0c0
        /*0b28*/ 	.word	0x00000005
        /*0b2c*/ 	.word	0x00000080
        /*0b30*/ 	.short	0x010a
        /*0b32*/ 	.byte	0xff
	.zero		1


	//   ....[161]....
        /*0b34*/ 	.word	0x0000b110
        /*0b38*/ 	.word	0x0000005c
        /*0b3c*/ 	.word	0x000000f0
        /*0b40*/ 	.short	0x010a
        /*0b42*/ 	.byte	0xff
	.zero		1


	//   ....[162]....
        /*0b44*/ 	.word	0x0000b160
        /*0b48*/ 	.word	0x00000070
        /*0b4c*/ 	.word	0x00000080
        /*0b50*/ 	.short	0x010a
        /*0b52*/ 	.byte	0xff
	.zero		1


	//   ....[163]....
        /*0b54*/ 	.word	0x0000b1b0
        /*0b58*/ 	.word	0x00000070
        /*0b5c*/ 	.word	0x00000080
        /*0b60*/ 	.short	0x010a
        /*0b62*/ 	.byte	0xff
	.zero		1


	//   ....[164]....
        /*0b64*/ 	.word	0x0000b200
        /*0b68*/ 	.word	0x00000067
        /*0b6c*/ 	.word	0x00000080
        /*0b70*/ 	.short	0x010a
        /*0b72*/ 	.byte	0xff
	.zero		1


	//----- nvinfo : EIATTR_NUM_MBARRIERS
	.align		4
.L_48:
        /*0b74*/ 	.byte	0x03, 0x38
        /*0b76*/ 	.short	0x002b


	//----- nvinfo : EIATTR_EXIT_INSTR_OFFSETS
	.align		4
        /*0b78*/ 	.byte	0x04, 0x1c
        /*0b7a*/ 	.short	(.L_50 - .L_49)


	//   ....[0]....
.L_49:
        /*0b7c*/ 	.word	0x00003050


	//   ....[1]....
        /*0b80*/ 	.word	0x00003540


	//   ....[2]....
        /*0b84*/ 	.word	0x000035a0


	//   ....[3]....
        /*0b88*/ 	.word	0x00004920


	//   ....[4]....
        /*0b8c*/ 	.word	0x00005c30


	//   ....[5]....
        /*0b90*/ 	.word	0x00005c70


	//   ....[6]....
        /*0b94*/ 	.word	0x0000a3e0


	//----- nvinfo : EIATTR_MAX_THREADS
	.align		4
.L_50:
        /*0b98*/ 	.byte	0x04, 0x05
        /*0b9a*/ 	.short	(.L_52 - .L_51)
.L_51:
        /*0b9c*/ 	.word	0x00000100
        /*0ba0*/ 	.word	0x00000001
        /*0ba4*/ 	.word	0x00000001


	//----- nvinfo : EIATTR_CRS_STACK_SIZE
	.align		4
.L_52:
        /*0ba8*/ 	.byte	0x04, 0x1e
        /*0baa*/ 	.short	(.L_54 - .L_53)
.L_53:
        /*0bac*/ 	.word	0x00000000


	//----- nvinfo : EIATTR_CBANK_PARAM_SIZE
	.align		4
.L_54:
        /*0bb0*/ 	.byte	0x03, 0x19
        /*0bb2*/ 	.short	0x0800


	//----- nvinfo : EIATTR_PARAM_CBANK
	.align		4
        /*0bb4*/ 	.byte	0x04, 0x0a
        /*0bb6*/ 	.short	(.L_56 - .L_55)
	.align		4
.L_55:
        /*0bb8*/ 	.word	index@(.nv.constant0._ZN7cutlass13device_kernelINS_4gemm6kernel13GemmUniversalIN4cute5tupleIJiiiiEEENS1_10collective13CollectiveMmaINS1_35MainloopSm100TmaUmmaWarpSpecializedILi8ELi2ELi4ENS5_IJNS4_1CILi4EEESB_NSA_ILi1EEEEEEEENS5_IJNSA_ILi128EEENSA_ILi256EEESF_EEENS_12float_e5m2_tENS5_IJlSC_lEEESI_SJ_NS4_8TiledMMAINS4_8MMA_AtomIJNS4_10MMA_TraitsINS4_25SM100_MMA_F8F6F4_2x1SM_SSEJSI_SI_fSF_SG_NS4_17integral_constantINS4_4UMMA5MajorELSQ_0EEESR_NSO_INSP_7ScaleInELSS_0EEEST_EEEEEENS4_6LayoutINS5_IJSC_SC_SC_EEENS5_IJNSA_ILi0EEESY_SY_EEEEENS5_IJNS4_10UnderscoreES11_S11_EEEEENS4_28SM100_TMA_2SM_LOAD_MULTICASTENS4_14ComposedLayoutINS4_7SwizzleILi3ELi4ELi3EEENS4_18smem_ptr_flag_bitsILi8EEENSW_INS5_IJNSA_ILi8EEESF_EEENS5_IJSF_SC_EEEEEEEvNS4_8identityES14_S1E_vS1F_EENS_8epilogue10collective18CollectiveEpilogueINS1H_23Sm100TmaWarpSpecializedILi4ELi2ELi32ELb0ELb0EEEJNS5_IJNSA_ILi64EEESG_SF_EEENS5_IJNSW_IS1M_SC_EENSW_INS5_IJNSA_ILi32EEENSA_ILi2EEEEEENS5_IJSC_SF_EEEEEEEESI_SJ_SI_SJ_NS1H_6fusion15FusionCallbacksIS1L_NS1V_17LinearCombinationISI_fSI_fLNS_15FloatRoundStyleE2EEES1N_S1U_JEEENS4_5SM1004TMEM4LOAD26SM100_TMEM_LOAD_32dp32b32xENS4_13SM90_TMA_LOADENS15_INS16_ILi1ELi4ELi3EEES19_NSW_INS5_IJS1A_S1P_EEENS5_IJS1P_SC_EEEEEEENS4_39AutoVectorizingCopyWithAssumedAlignmentILi128EEENS4_14SM90_TMA_STOREES2A_S2C_S2C_EEEvvEEEEvNT_6ParamsE)
        /*0bbc*/ 	.short	0x0380
        /*0bbe*/ 	.short	0x0800


	//----- nvinfo : EIATTR_SW_WAR
	.align		4
.L_56:
        /*0bc0*/ 	.byte	0x04, 0x36
        /*0bc2*/ 	.short	(.L_58 - .L_57)
.L_57:
        /*0bc4*/ 	.word	0x00000008
.L_58:


//--------------------- .nv.callgraph             --------------------------
	.section	.nv.callgraph,"",@"SHT_CUDA_CALLGRAPH"
	.align	4
	.sectionentsize	8
	.align		4
        /*0000*/ 	.word	0x00000000
	.align		4
        /*0004*/ 	.word	0xffffffff
	.align		4
        /*0008*/ 	.word	index@(_ZN7cutlass13device_kernelINS_4gemm6kernel13GemmUniversalIN4cute5tupleIJiiiiEEENS1_10collective13CollectiveMmaINS1_35MainloopSm100TmaUmmaWarpSpecializedILi8ELi2ELi4ENS5_IJNS4_1CILi4EEESB_NSA_ILi1EEEEEEEENS5_IJNSA_ILi128EEENSA_ILi256EEESF_EEENS_12float_e5m2_tENS5_IJlSC_lEEESI_SJ_NS4_8TiledMMAINS4_8MMA_AtomIJNS4_10MMA_TraitsINS4_25SM100_MMA_F8F6F4_2x1SM_SSEJSI_SI_fSF_SG_NS4_17integral_constantINS4_4UMMA5MajorELSQ_0EEESR_NSO_INSP_7ScaleInELSS_0EEEST_EEEEEENS4_6LayoutINS5_IJSC_SC_SC_EEENS5_IJNSA_ILi0EEESY_SY_EEEEENS5_IJNS4_10UnderscoreES11_S11_EEEEENS4_28SM100_TMA_2SM_LOAD_MULTICASTENS4_14ComposedLayoutINS4_7SwizzleILi3ELi4ELi3EEENS4_18smem_ptr_flag_bitsILi8EEENSW_INS5_IJNSA_ILi8EEESF_EEENS5_IJSF_SC_EEEEEEEvNS4_8identityES14_S1E_vS1F_EENS_8epilogue10collective18CollectiveEpilogueINS1H_23Sm100TmaWarpSpecializedILi4ELi2ELi32ELb0ELb0EEEJNS5_IJNSA_ILi64EEESG_SF_EEENS5_IJNSW_IS1M_SC_EENSW_INS5_IJNSA_ILi32EEENSA_ILi2EEEEEENS5_IJSC_SF_EEEEEEEESI_SJ_SI_SJ_NS1H_6fusion15FusionCallbacksIS1L_NS1V_17LinearCombinationISI_fSI_fLNS_15FloatRoundStyleE2EEES1N_S1U_JEEENS4_5SM1004TMEM4LOAD26SM100_TMEM_LOAD_32dp32b32xENS4_13SM90_TMA_LOADENS15_INS16_ILi1ELi4ELi3EEES19_NSW_INS5_IJS1A_S1P_EEENS5_IJS1P_SC_EEEEEEENS4_39AutoVectorizingCopyWithAssumedAlignmentILi128EEENS4_14SM90_TMA_STOREES2A_S2C_S2C_EEEvvEEEEvNT_6ParamsE)
	.align		4
        /*000c*/ 	.word	index@(__assertfail)
	.align		4
        /*0010*/ 	.word	0x00000000
	.align		4
        /*0014*/ 	.word	0xfffffffe
	.align		4
        /*0018*/ 	.word	0x00000000
	.align		4
        /*001c*/ 	.word	0xfffffffd
	.align		4
        /*0020*/ 	.word	0x00000000
	.align		4
        /*0024*/ 	.word	0xfffffffc


//--------------------- .nv.constant4             --------------------------
	.section	.nv.constant4,"a",@progbits
	.align	8
	.align		8
.nv.constant4:
        /*0000*/ 	.dword	__assertfail
	.align		8
        /*0008*/ 	.dword	__unnamed_1
	.align		8
        /*0010*/ 	.dword	__unnamed_2
	.align		8
        /*0018*/ 	.dword	__unnamed_3
	.align		8
        /*0020*/ 	.dword	_ZN40_INTERNAL_25e17c5c_4_k_cu_1edf3145_233084cuda3std3__45__cpo5beginE
	.align		8
        /*0028*/ 	.dword	_ZN40_INTERNAL_25e17c5c_4_k_cu_1edf3145_233084cuda3std3__45__cpo3endE
	.align		8
        /*0030*/ 	.dword	_ZN40_INTERNAL_25e17c5c_4_k_cu_1edf3145_233084cuda3std3__45__cpo6cbeginE
	.align		8
        /*0038*/ 	.dword	_ZN40_INTERNAL_25e17c5c_4_k_cu_1edf3145_233084cuda3std3__45__cpo4cendE
	.align		8
        /*0040*/ 	.dword	_ZN40_INTERNAL_25e17c5c_4_k_cu_1edf3145_233084cuda3std3__442_GLOBAL__N__25e17c5c_4_k_cu_1edf3145_233086ignoreE
	.align		8
        /*0048*/ 	.dword	_ZN40_INTERNAL_25e17c5c_4_k_cu_1edf3145_233084cuda3std3__419piecewise_constructE
	.align		8
        /*0050*/ 	.dword	_ZN40_INTERNAL_25e17c5c_4_k_cu_1edf3145_233084cuda3std3__48in_placeE
	.align		8
        /*0058*/ 	.dword	_ZN40_INTERNAL_25e17c5c_4_k_cu_1edf3145_233084cuda3std6ranges3__45__cpo4swapE
	.align		8
        /*0060*/ 	.dword	_ZN40_INTERNAL_25e17c5c_4_k_cu_1edf3145_233084cuda3std6ranges3__45__cpo9iter_moveE
	.align		8
        /*0068*/ 	.dword	_ZN40_INTERNAL_25e17c5c_4_k_cu_1edf3145_233084cute7productE
	.align		8
        /*0070*/ 	.dword	_ZN40_INTERNAL_25e17c5c_4_k_cu_1edf3145_233084cute1_E
	.align		8
        /*0078*/ 	.dword	$str$25
	.align		8
        /*0080*/ 	.dword	$str$26
	.align		8
        /*0088*/ 	.dword	$str$27
	.align		8
        /*0090*/ 	.dword	$str$28


//--------------------- .text._ZN7cutlass13device_kernelINS_4gemm6kernel13GemmUniversalIN4cute5tupleIJiiiiEEENS1_10collective13CollectiveMmaINS1_35MainloopSm100TmaUmmaWarpSpecializedILi8ELi2ELi4ENS5_IJNS4_1CILi4EEESB_NSA_ILi1EEEEEEEENS5_IJNSA_ILi128EEENSA_ILi256EEESF_EEENS_12float_e5m2_tENS5_IJlSC_lEEESI_SJ_NS4_8TiledMMAINS4_8MMA_AtomIJNS4_10MMA_TraitsINS4_25SM100_MMA_F8F6F4_2x1SM_SSEJSI_SI_fSF_SG_NS4_17integral_constantINS4_4UMMA5MajorELSQ_0EEESR_NSO_INSP_7ScaleInELSS_0EEEST_EEEEEENS4_6LayoutINS5_IJSC_SC_SC_EEENS5_IJNSA_ILi0EEESY_SY_EEEEENS5_IJNS4_10UnderscoreES11_S11_EEEEENS4_28SM100_TMA_2SM_LOAD_MULTICASTENS4_14ComposedLayoutINS4_7SwizzleILi3ELi4ELi3EEENS4_18smem_ptr_flag_bitsILi8EEENSW_INS5_IJNSA_ILi8EEESF_EEENS5_IJSF_SC_EEEEEEEvNS4_8identityES14_S1E_vS1F_EENS_8epilogue10collective18CollectiveEpilogueINS1H_23Sm100TmaWarpSpecializedILi4ELi2ELi32ELb0ELb0EEEJNS5_IJNSA_ILi64EEESG_SF_EEENS5_IJNSW_IS1M_SC_EENSW_INS5_IJNSA_ILi32EEENSA_ILi2EEEEEENS5_IJSC_SF_EEEEEEEESI_SJ_SI_SJ_NS1H_6fusion15FusionCallbacksIS1L_NS1V_17LinearCombinationISI_fSI_fLNS_15FloatRoundStyleE2EEES1N_S1U_JEEENS4_5SM1004TMEM4LOAD26SM100_TMEM_LOAD_32dp32b32xENS4_13SM90_TMA_LOADENS15_INS16_ILi1ELi4ELi3EEES19_NSW_INS5_IJS1A_S1P_EEENS5_IJS1P_SC_EEEEEEENS4_39AutoVectorizingCopyWithAssumedAlignmentILi128EEENS4_14SM90_TMA_STOREES2A_S2C_S2C_EEEvvEEEEvNT_6ParamsE --------------------------
	.section	.text._ZN7cutlass13device_kernelINS_4gemm6kernel13GemmUniversalIN4cute5tupleIJiiiiEEENS1_10collective13CollectiveMmaINS1_35MainloopSm100TmaUmmaWarpSpecializedILi8ELi2ELi4ENS5_IJNS4_1CILi4EEESB_NSA_ILi1EEEEEEEENS5_IJNSA_ILi128EEENSA_ILi256EEESF_EEENS_12float_e5m2_tENS5_IJlSC_lEEESI_SJ_NS4_8TiledMMAINS4_8MMA_AtomIJNS4_10MMA_TraitsINS4_25SM100_MMA_F8F6F4_2x1SM_SSEJSI_SI_fSF_SG_NS4_17integral_constantINS4_4UMMA5MajorELSQ_0EEESR_NSO_INSP_7ScaleInELSS_0EEEST_EEEEEENS4_6LayoutINS5_IJSC_SC_SC_EEENS5_IJNSA_ILi0EEESY_SY_EEEEENS5_IJNS4_10UnderscoreES11_S11_EEEEENS4_28SM100_TMA_2SM_LOAD_MULTICASTENS4_14ComposedLayoutINS4_7SwizzleILi3ELi4ELi3EEENS4_18smem_ptr_flag_bitsILi8EEENSW_INS5_IJNSA_ILi8EEESF_EEENS5_IJSF_SC_EEEEEEEvNS4_8identityES14_S1E_vS1F_EENS_8epilogue10collective18CollectiveEpilogueINS1H_23Sm100TmaWarpSpecializedILi4ELi2ELi32ELb0ELb0EEEJNS5_IJNSA_ILi64EEESG_SF_EEENS5_IJNSW_IS1M_SC_EENSW_INS5_IJNSA_ILi32EEENSA_ILi2EEEEEENS5_IJSC_SF_EEEEEEEESI_SJ_SI_SJ_NS1H_6fusion15FusionCallbacksIS1L_NS1V_17LinearCombinationISI_fSI_fLNS_15FloatRoundStyleE2EEES1N_S1U_JEEENS4_5SM1004TMEM4LOAD26SM100_TMEM_LOAD_32dp32b32xENS4_13SM90_TMA_LOADENS15_INS16_ILi1ELi4ELi3EEES19_NSW_INS5_IJS1A_S1P_EEENS5_IJS1P_SC_EEEEEEENS4_39AutoVectorizingCopyWithAssumedAlignmentILi128EEENS4_14SM90_TMA_STOREES2A_S2C_S2C_EEEvvEEEEvNT_6ParamsE,"ax",@progbits
	.align	128
.text._ZN7cutlass13device_kernelINS_4gemm6kernel13GemmUniversalIN4cute5tupleIJiiiiEEENS1_10collective13CollectiveMmaINS1_35MainloopSm100TmaUmmaWarpSpecializedILi8ELi2ELi4ENS5_IJNS4_1CILi4EEESB_NSA_ILi1EEEEEEEENS5_IJNSA_ILi128EEENSA_ILi256EEESF_EEENS_12float_e5m2_tENS5_IJlSC_lEEESI_SJ_NS4_8TiledMMAINS4_8MMA_AtomIJNS4_10MMA_TraitsINS4_25SM100_MMA_F8F6F4_2x1SM_SSEJSI_SI_fSF_SG_NS4_17integral_constantINS4_4UMMA5MajorELSQ_0EEESR_NSO_INSP_7ScaleInELSS_0EEEST_EEEEEENS4_6LayoutINS5_IJSC_SC_SC_EEENS5_IJNSA_ILi0EEESY_SY_EEEEENS5_IJNS4_10UnderscoreES11_S11_EEEEENS4_28SM100_TMA_2SM_LOAD_MULTICASTENS4_14ComposedLayoutINS4_7SwizzleILi3ELi4ELi3EEENS4_18smem_ptr_flag_bitsILi8EEENSW_INS5_IJNSA_ILi8EEESF_EEENS5_IJSF_SC_EEEEEEEvNS4_8identityES14_S1E_vS1F_EENS_8epilogue10collective18CollectiveEpilogueINS1H_23Sm100TmaWarpSpecializedILi4ELi2ELi32ELb0ELb0EEEJNS5_IJNSA_ILi64EEESG_SF_EEENS5_IJNSW_IS1M_SC_EENSW_INS5_IJNSA_ILi32EEENSA_ILi2EEEEEENS5_IJSC_SF_EEEEEEEESI_SJ_SI_SJ_NS1H_6fusion15FusionCallbacksIS1L_NS1V_17LinearCombinationISI_fSI_fLNS_15FloatRoundStyleE2EEES1N_S1U_JEEENS4_5SM1004TMEM4LOAD26SM100_TMEM_LOAD_32dp32b32xENS4_13SM90_TMA_LOADENS15_INS16_ILi1ELi4ELi3EEES19_NSW_INS5_IJS1A_S1P_EEENS5_IJS1P_SC_EEEEEEENS4_39AutoVectorizingCopyWithAssumedAlignmentILi128EEENS4_14SM90_TMA_STOREES2A_S2C_S2C_EEEvvEEEEvNT_6ParamsE:
        .type           _ZN7cutlass13device_kernelINS_4gemm6kernel13GemmUniversalIN4cute5tupleIJiiiiEEENS1_10collective13CollectiveMmaINS1_35MainloopSm100TmaUmmaWarpSpecializedILi8ELi2ELi4ENS5_IJNS4_1CILi4EEESB_NSA_ILi1EEEEEEEENS5_IJNSA_ILi128EEENSA_ILi256EEESF_EEENS_12float_e5m2_tENS5_IJlSC_lEEESI_SJ_NS4_8TiledMMAINS4_8MMA_AtomIJNS4_10MMA_TraitsINS4_25SM100_MMA_F8F6F4_2x1SM_SSEJSI_SI_fSF_SG_NS4_17integral_constantINS4_4UMMA5MajorELSQ_0EEESR_NSO_INSP_7ScaleInELSS_0EEEST_EEEEEENS4_6LayoutINS5_IJSC_SC_SC_EEENS5_IJNSA_ILi0EEESY_SY_EEEEENS5_IJNS4_10UnderscoreES11_S11_EEEEENS4_28SM100_TMA_2SM_LOAD_MULTICASTENS4_14ComposedLayoutINS4_7SwizzleILi3ELi4ELi3EEENS4_18smem_ptr_flag_bitsILi8EEENSW_INS5_IJNSA_ILi8EEESF_EEENS5_IJSF_SC_EEEEEEEvNS4_8identityES14_S1E_vS1F_EENS_8epilogue10collective18CollectiveEpilogueINS1H_23Sm100TmaWarpSpecializedILi4ELi2ELi32ELb0ELb0EEEJNS5_IJNSA_ILi64EEESG_SF_EEENS5_IJNSW_IS1M_SC_EENSW_INS5_IJNSA_ILi32EEENSA_ILi2EEEEEENS5_IJSC_SF_EEEEEEEESI_SJ_SI_SJ_NS1H_6fusion15FusionCallbacksIS1L_NS1V_17LinearCombinationISI_fSI_fLNS_15FloatRoundStyleE2EEES1N_S1U_JEEENS4_5SM1004TMEM4LOAD26SM100_TMEM_LOAD_32dp32b32xENS4_13SM90_TMA_LOADENS15_INS16_ILi1ELi4ELi3EEES19_NSW_INS5_IJS1A_S1P_EEENS5_IJS1P_SC_EEEEEEENS4_39AutoVectorizingCopyWithAssumedAlignmentILi128EEENS4_14SM90_TMA_STOREES2A_S2C_S2C_EEEvvEEEEvNT_6ParamsE,@function
        .size           _ZN7cutlass13device_kernelINS_4gemm6kernel13GemmUniversalIN4cute5tupleIJiiiiEEENS1_10collective13CollectiveMmaINS1_35MainloopSm100TmaUmmaWarpSpecializedILi8ELi2ELi4ENS5_IJNS4_1CILi4EEESB_NSA_ILi1EEEEEEEENS5_IJNSA_ILi128EEENSA_ILi256EEESF_EEENS_12float_e5m2_tENS5_IJlSC_lEEESI_SJ_NS4_8TiledMMAINS4_8MMA_AtomIJNS4_10MMA_TraitsINS4_25SM100_MMA_F8F6F4_2x1SM_SSEJSI_SI_fSF_SG_NS4_17integral_constantINS4_4UMMA5MajorELSQ_0EEESR_NSO_INSP_7ScaleInELSS_0EEEST_EEEEEENS4_6LayoutINS5_IJSC_SC_SC_EEENS5_IJNSA_ILi0EEESY_SY_EEEEENS5_IJNS4_10UnderscoreES11_S11_EEEEENS4_28SM100_TMA_2SM_LOAD_MULTICASTENS4_14ComposedLayoutINS4_7SwizzleILi3ELi4ELi3EEENS4_18smem_ptr_flag_bitsILi8EEENSW_INS5_IJNSA_ILi8EEESF_EEENS5_IJSF_SC_EEEEEEEvNS4_8identityES14_S1E_vS1F_EENS_8epilogue10collective18CollectiveEpilogueINS1H_23Sm100TmaWarpSpecializedILi4ELi2ELi32ELb0ELb0EEEJNS5_IJNSA_ILi64EEESG_SF_EEENS5_IJNSW_IS1M_SC_EENSW_INS5_IJNSA_ILi32EEENSA_ILi2EEEEEENS5_IJSC_SF_EEEEEEEESI_SJ_SI_SJ_NS1H_6fusion15FusionCallbacksIS1L_NS1V_17LinearCombinationISI_fSI_fLNS_15FloatRoundStyleE2EEES1N_S1U_JEEENS4_5SM1004TMEM4LOAD26SM100_TMEM_LOAD_32dp32b32xENS4_13SM90_TMA_LOADENS15_INS16_ILi1ELi4ELi3EEES19_NSW_INS5_IJS1A_S1P_EEENS5_IJS1P_SC_EEEEEEENS4_39AutoVectorizingCopyWithAssumedAlignmentILi128EEENS4_14SM90_TMA_STOREES2A_S2C_S2C_EEEvvEEEEvNT_6ParamsE,(.L_x_203 - _ZN7cutlass13device_kernelINS_4gemm6kernel13GemmUniversalIN4cute5tupleIJiiiiEEENS1_10collective13CollectiveMmaINS1_35MainloopSm100TmaUmmaWarpSpecializedILi8ELi2ELi4ENS5_IJNS4_1CILi4EEESB_NSA_ILi1EEEEEEEENS5_IJNSA_ILi128EEENSA_ILi256EEESF_EEENS_12float_e5m2_tENS5_IJlSC_lEEESI_SJ_NS4_8TiledMMAINS4_8MMA_AtomIJNS4_10MMA_TraitsINS4_25SM100_MMA_F8F6F4_2x1SM_SSEJSI_SI_fSF_SG_NS4_17integral_constantINS4_4UMMA5MajorELSQ_0EEESR_NSO_INSP_7ScaleInELSS_0EEEST_EEEEEENS4_6LayoutINS5_IJSC_SC_SC_EEENS5_IJNSA_ILi0EEESY_SY_EEEEENS5_IJNS4_10UnderscoreES11_S11_EEEEENS4_28SM100_TMA_2SM_LOAD_MULTICASTENS4_14ComposedLayoutINS4_7SwizzleILi3ELi4ELi3EEENS4_18smem_ptr_flag_bitsILi8EEENSW_INS5_IJNSA_ILi8EEESF_EEENS5_IJSF_SC_EEEEEEEvNS4_8identityES14_S1E_vS1F_EENS_8epilogue10collective18CollectiveEpilogueINS1H_23Sm100TmaWarpSpecializedILi4ELi2ELi32ELb0ELb0EEEJNS5_IJNSA_ILi64EEESG_SF_EEENS5_IJNSW_IS1M_SC_EENSW_INS5_IJNSA_ILi32EEENSA_ILi2EEEEEENS5_IJSC_SF_EEEEEEEESI_SJ_SI_SJ_NS1H_6fusion15FusionCallbacksIS1L_NS1V_17LinearCombinationISI_fSI_fLNS_15FloatRoundStyleE2EEES1N_S1U_JEEENS4_5SM1004TMEM4LOAD26SM100_TMEM_LOAD_32dp32b32xENS4_13SM90_TMA_LOADENS15_INS16_ILi1ELi4ELi3EEES19_NSW_INS5_IJS1A_S1P_EEENS5_IJS1P_SC_EEEEEEENS4_39AutoVectorizingCopyWithAssumedAlignmentILi128EEENS4_14SM90_TMA_STOREES2A_S2C_S2C_EEEvvEEEEvNT_6ParamsE)
        .other          _ZN7cutlass13device_kernelINS_4gemm6kernel13GemmUniversalIN4cute5tupleIJiiiiEEENS1_10collective13CollectiveMmaINS1_35MainloopSm100TmaUmmaWarpSpecializedILi8ELi2ELi4ENS5_IJNS4_1CILi4EEESB_NSA_ILi1EEEEEEEENS5_IJNSA_ILi128EEENSA_ILi256EEESF_EEENS_12float_e5m2_tENS5_IJlSC_lEEESI_SJ_NS4_8TiledMMAINS4_8MMA_AtomIJNS4_10MMA_TraitsINS4_25SM100_MMA_F8F6F4_2x1SM_SSEJSI_SI_fSF_SG_NS4_17integral_constantINS4_4UMMA5MajorELSQ_0EEESR_NSO_INSP_7ScaleInELSS_0EEEST_EEEEEENS4_6LayoutINS5_IJSC_SC_SC_EEENS5_IJNSA_ILi0EEESY_SY_EEEEENS5_IJNS4_10UnderscoreES11_S11_EEEEENS4_28SM100_TMA_2SM_LOAD_MULTICASTENS4_14ComposedLayoutINS4_7SwizzleILi3ELi4ELi3EEENS4_18smem_ptr_flag_bitsILi8EEENSW_INS5_IJNSA_ILi8EEESF_EEENS5_IJSF_SC_EEEEEEEvNS4_8identityES14_S1E_vS1F_EENS_8epilogue10collective18CollectiveEpilogueINS1H_23Sm100TmaWarpSpecializedILi4ELi2ELi32ELb0ELb0EEEJNS5_IJNSA_ILi64EEESG_SF_EEENS5_IJNSW_IS1M_SC_EENSW_INS5_IJNSA_ILi32EEENSA_ILi2EEEEEENS5_IJSC_SF_EEEEEEEESI_SJ_SI_SJ_NS1H_6fusion15FusionCallbacksIS1L_NS1V_17LinearCombinationISI_fSI_fLNS_15FloatRoundStyleE2EEES1N_S1U_JEEENS4_5SM1004TMEM4LOAD26SM100_TMEM_LOAD_32dp32b32xENS4_13SM90_TMA_LOADENS15_INS16_ILi1ELi4ELi3EEES19_NSW_INS5_IJS1A_S1P_EEENS5_IJS1P_SC_EEEEEEENS4_39AutoVectorizingCopyWithAssumedAlignmentILi128EEENS4_14SM90_TMA_STOREES2A_S2C_S2C_EEEvvEEEEvNT_6ParamsE,@"STO_CUDA_ENTRY STV_DEFAULT"
_ZN7cutlass13device_kernelINS_4gemm6kernel13GemmUniversalIN4cute5tupleIJiiiiEEENS1_10collective13CollectiveMmaINS1_35MainloopSm100TmaUmmaWarpSpecializedILi8ELi2ELi4ENS5_IJNS4_1CILi4EEESB_NSA_ILi1EEEEEEEENS5_IJNSA_ILi128EEENSA_ILi256EEESF_EEENS_12float_e5m2_tENS5_IJlSC_lEEESI_SJ_NS4_8TiledMMAINS4_8MMA_AtomIJNS4_10MMA_TraitsINS4_25SM100_MMA_F8F6F4_2x1SM_SSEJSI_SI_fSF_SG_NS4_17integral_constantINS4_4UMMA5MajorELSQ_0EEESR_NSO_INSP_7ScaleInELSS_0EEEST_EEEEEENS4_6LayoutINS5_IJSC_SC_SC_EEENS5_IJNSA_ILi0EEESY_SY_EEEEENS5_IJNS4_10UnderscoreES11_S11_EEEEENS4_28SM100_TMA_2SM_LOAD_MULTICASTENS4_14ComposedLayoutINS4_7SwizzleILi3ELi4ELi3EEENS4_18smem_ptr_flag_bitsILi8EEENSW_INS5_IJNSA_ILi8EEESF_EEENS5_IJSF_SC_EEEEEEEvNS4_8identityES14_S1E_vS1F_EENS_8epilogue10collective18CollectiveEpilogueINS1H_23Sm100TmaWarpSpecializedILi4ELi2ELi32ELb0ELb0EEEJNS5_IJNSA_ILi64EEESG_SF_EEENS5_IJNSW_IS1M_SC_EENSW_INS5_IJNSA_ILi32EEENSA_ILi2EEEEEENS5_IJSC_SF_EEEEEEEESI_SJ_SI_SJ_NS1H_6fusion15FusionCallbacksIS1L_NS1V_17LinearCombinationISI_fSI_fLNS_15FloatRoundStyleE2EEES1N_S1U_JEEENS4_5SM1004TMEM4LOAD26SM100_TMEM_LOAD_32dp32b32xENS4_13SM90_TMA_LOADENS15_INS16_ILi1ELi4ELi3EEES19_NSW_INS5_IJS1A_S1P_EEENS5_IJS1P_SC_EEEEEEENS4_39AutoVectorizingCopyWithAssumedAlignmentILi128EEENS4_14SM90_TMA_STOREES2A_S2C_S2C_EEEvvEEEEvNT_6ParamsE:
[----:B------:R-:W1:Y:S01]  /*0000*/  LDC R1, c[0x0][0x37c] ;  /* 0x0000df00ff017b82 */ /* 0x000e620000000800 */
[----:B------:R-:W2:Y:S01]  /*0010*/  S2R R99, SR_TID.X ;  /* 0x0000000000637919 */ /* 0x000ea20000002100 */
[----:B------:R-:W3:Y:S06]  /*0020*/  LDCU.64 UR8, c[0x0][0x890] ;  /* 0x00011200ff0877ac */ /* 0x000eec0008000a00 */
[----:B------:R-:W4:Y:S01]  /*0030*/  S2UR UR58, SR_CgaCtaId ;  /* 0x00000000003a79c3 */ /* 0x000f220000008800 */
[----:B------:R-:W-:Y:S02]  /*0040*/  PRMT R90, RZ, 0x7610, R90 ;  /* 0x00007610ff5a7816 */ /* 0x000fe4000000005a */
[----:B------:R-:W-:-:S02]  /*0050*/  ELECT P0, URZ, PT ;  /* 0x0000000000ff782f */ /* 0x000fc40003800000 */
[----:B---3--:R-:W-:-:S04]  /*0060*/  ISETP.NE.U32.AND P1, PT, RZ, UR8, PT ;  /* 0x00000008ff007c0c */ /* 0x008fc8000bf25070 */
[----:B------:R-:W-:Y:S01]  /*0070*/  ISETP.NE.AND.EX P2, PT, RZ, UR9, PT, P1 ;  /* 0x00000009ff007c0c */ /* 0x000fe2000bf45310 */
[----:B----4-:R-:W-:Y:S02]  /*0080*/  ULOP3.LUT UR47, UR58, 0x1, URZ, 0xc0, !UPT ;  /* 0x000000013a2f7892 */ /* 0x010fe4000f8ec0ff */
[----:B------:R-:W-:Y:S01]  /*0090*/  ULOP3.LUT UR46, UR58, 0x1, URZ, 0x3c, !UPT ;  /* 0x000000013a2e7892 */ /* 0x000fe2000f8e3cff */
[----:B--2---:R-:W-:-:S05]  /*00a0*/  SHF.R.U32.HI R91, RZ, 0x5, R99 ;  /* 0x00000005ff5b7819 */ /* 0x004fca0000011663 */
[----:B------:R-:W2:Y:S02]  /*00b0*/  SHFL.IDX PT, R0, R91, RZ, 0x1f ;  /* 0x00001fff5b007589 */ /* 0x000ea400000e0000 */
[----:B--2---:R-:W-:Y:S02]  /*00c0*/  R2UR UR22, R0 ;  /* 0x00000000001672ca */ /* 0x004fe400000e0000 */
[----:B-1----:R-:W-:Y:S05]  /*00d0*/  @P2 BRA `(.L_x_0) ;  /* 0x0000000000302947 */ /* 0x002fea0003800000 */
[----:B------:R-:W1:Y:S02]  /*00e0*/  LDCU.64 UR4, c[0x0][0x888] ;  /* 0x00011100ff0477ac */ /* 0x000e640008000a00 */
[----:B-1----:R-:W-:-:S04]  /*00f0*/  UISETP.NE.U32.AND UP0, UPT, UR4, URZ, UPT ;  /* 0x000000ff0400728c */ /* 0x002fc8000bf05070 */
[----:B------:R-:W-:-:S09]  /*0100*/  UISETP.NE.AND.EX UP0, UPT, UR5, URZ, UPT, UP0 ;  /* 0x000000ff0500728c */ /* 0x000fd2000bf05300 */
[----:B------:R-:W-:Y:S05]  /*0110*/  BRA.U !UP0, `(.L_x_1) ;  /* 0x0000000108147547 */ /* 0x000fea000b800000 */
[----:B------:R-:W1:Y:S01]  /*0120*/  LDC.64 R2, c[0x0][0x888] ;  /* 0x00022200ff027b82 */ /* 0x000e620000000a00 */
[----:B------:R-:W1:Y:S02]  /*0130*/  LDCU.64 UR4, c[0x0][0x358] ;  /* 0x00006b00ff0477ac */ /* 0x000e640008000a00 */
[----:B-1----:R1:W5:Y:S01]  /*0140*/  LDG.E R41, desc[UR4][R2.64] ;  /* 0x0000000402297981 */ /* 0x002362000c1e1900 */
[----:B------:R-:W-:Y:S01]  /*0150*/  HFMA2 R90, -RZ, RZ, 0, 5.9604644775390625e-08 ;  /* 0x00000001ff5a7431 */ /* 0x000fe200000001ff */
[----:B------:R-:W-:Y:S05]  /*0160*/  BRA `(.L_x_0) ;  /* 0x00000000000c7947 */ /* 0x000fea0003800000 */
.L_x_1:
[----:B------:R-:W1:Y:S01]  /*0170*/  LDCU UR4, c[0x0][0x880] ;  /* 0x00011000ff0477ac */ /* 0x000e620008000800 */
[----:B------:R-:W-:Y:S01]  /*0180*/  HFMA2 R90, -RZ, RZ, 0, 5.9604644775390625e-08 ;  /* 0x00000001ff5a7431 */ /* 0x000fe200000001ff */
[----:B-1----:R-:W-:-:S07]  /*0190*/  MOV R41, UR4 ;  /* 0x0000000400297c02 */ /* 0x002fce0008000f00 */
.L_x_0:
[----:B------:R-:W2:Y:S02]  /*01a0*/  LDCU.64 UR4, c[0x0][0x8b0] ;  /* 0x00011600ff0477ac */ /* 0x000ea40008000a00 */
[----:B--2---:R-:W-:-:S04]  /*01b0*/  UISETP.NE.U32.AND UP0, UPT, UR4, URZ, UPT ;  /* 0x000000ff0400728c */ /* 0x004fc8000bf05070 */
[----:B------:R-:W-:-:S09]  /*01c0*/  UISETP.NE.AND.EX UP0, UPT, UR5, URZ, UPT, UP0 ;  /* 0x000000ff0500728c */ /* 0x000fd2000bf05300 */
[----:B------:R-:W-:Y:S05]  /*01d0*/  BRA.U UP0, `(.L_x_2) ;  /* 0x0000000100287547 */ /* 0x000fea000b800000 */
[----:B------:R-:W2:Y:S02]  /*01e0*/  LDCU.64 UR4, c[0x0][0x8a8] ;  /* 0x00011500ff0477ac */ /* 0x000ea40008000a00 */
[----:B--2---:R-:W-:-:S04]  /*01f0*/  UISETP.NE.U32.AND UP0, UPT, UR4, URZ, UPT ;  /* 0x000000ff0400728c */ /* 0x004fc8000bf05070 */
[----:B------:R-:W-:-:S09]  /*0200*/  UISETP.NE.AND.EX UP0, UPT, UR5, URZ, UPT, UP0 ;  /* 0x000000ff0500728c */ /* 0x000fd2000bf05300 */
[----:B------:R-:W-:Y:S05]  /*0210*/  BRA.U !UP0, `(.L_x_3) ;  /* 0x0000000108107547 */ /* 0x000fea000b800000 */
[----:B------:R-:W2:Y:S01]  /*0220*/  LDC.64 R38, c[0x0][0x8a8] ;  /* 0x00022a00ff267b82 */ /* 0x000ea20000000a00 */
[----:B------:R-:W2:Y:S02]  /*0230*/  LDCU.64 UR4, c[0x0][0x358] ;  /* 0x00006b00ff0477ac */ /* 0x000ea40008000a00 */
[----:B--2---:R2:W5:Y:S01]  /*0240*/  LDG.E R38, desc[UR4][R38.64] ;  /* 0x0000000426267981 */ /* 0x004562000c1e1900 */
[----:B------:R-:W-:Y:S05]  /*0250*/  BRA `(.L_x_2) ;  /* 0x0000000000087947 */ /* 0x000fea0003800000 */
.L_x_3:
[----:B------:R-:W2:Y:S02]  /*0260*/  LDCU UR4, c[0x0][0x8a0] ;  /* 0x00011400ff0477ac */ /* 0x000ea40008000800 */
[----:B--2---:R-:W-:Y:S02]  /*0270*/  MOV R38, UR4 ;  /* 0x0000000400267c02 */ /* 0x004fe40008000f00 */
.L_x_2:
[----:B------:R-:W-:Y:S01]  /*0280*/  IMAD.U32 R0, RZ, RZ, UR22 ;  /* 0x00000016ff007e24 */ /* 0x000fe2000f8e00ff */
[----:B------:R-:W-:Y:S04]  /*0290*/  BSSY.RECONVERGENT B0, `(.L_x_4) ;  /* 0x000000c000007945 */ /* 0x000fe80003800200 */
[C---:B------:R-:W-:Y:S02]  /*02a0*/  ISETP.NE.OR P3, PT, R0.reuse, 0x1, !P0 ;  /* 0x000000010000780c */ /* 0x040fe40004765670 */
[----:B------:R-:W-:-:S11]  /*02b0*/  ISETP.NE.OR P2, PT, R0, 0x3, !P0 ;  /* 0x000000030000780c */ /* 0x000fd60004745670 */
[----:B------:R-:W-:Y:S05]  /*02c0*/  @P3 BRA `(.L_x_5) ;  /* 0x0000000000203947 */ /* 0x000fea0003800000 */
[----:B------:R-:W3:Y:S02]  /*02d0*/  LDCU.64 UR4, c[0x0][0x348] ;  /* 0x00006900ff0477ac */ /* 0x000ee40008000a00 */
[----:B---3--:R-:W-:Y:S02]  /*02e0*/  UIADD3 UR6, UP1, UPT, UR4, 0x80, URZ ;  /* 0x0000008004067890 */ /* 0x008fe4000ff3e0ff */
[----:B------:R-:W-:Y:S02]  /*02f0*/  UIADD3 UR4, UP0, UPT, UR4, 0x180, URZ ;  /* 0x0000018004047890 */ /* 0x000fe4000ff1e0ff */
[----:B------:R-:W-:Y:S02]  /*0300*/  UIADD3.X UR7, UPT, UPT, URZ, UR5, URZ, UP1, !UPT ;  /* 0x00000005ff077290 */ /* 0x000fe40008ffe4ff */
[----:B------:R-:W-:-:S07]  /*0310*/  UIADD3.X UR5, UPT, UPT, URZ, UR5, URZ, UP0, !UPT ;  /* 0x00000005ff057290 */ /* 0x000fce00087fe4ff */
[----:B------:R3:W-:Y:S02]  /*0320*/  UTMACCTL.PF [UR6] ;  /* 0x00000000060079b9 */ /* 0x0007e40008040000 */
[----:B------:R3:W-:Y:S02]  /*0330*/  UTMACCTL.PF [UR4] ;  /* 0x00000000040079b9 */ /* 0x0007e40008040000 */
[----:B---3--:R-:W-:Y:S01]  /*0340*/  NOP ;  /* 0x0000000000007918 */ /* 0x008fe20000000000 */
.L_x_5:
[----:B------:R-:W-:Y:S05]  /*0350*/  BSYNC.RECONVERGENT B0 ;  /* 0x0000000000007941 */ /* 0x000fea0003800200 */
.L_x_4:
[----:B------:R-:W-:Y:S04]  /*0360*/  BSSY.RECONVERGENT B0, `(.L_x_6) ;  /* 0x000000a000007945 */ /* 0x000fe80003800200 */
        /* <DEDUP_REMOVED lines=9> */
.L_x_7:
[----:B------:R-:W-:Y:S05]  /*0400*/  BSYNC.RECONVERGENT B0 ;  /* 0x0000000000007941 */ /* 0x000fea0003800200 */
.L_x_6:
[----:B------:R-:W3:Y:S01]  /*0410*/  LDCU.64 UR4, c[0x0][0x888] ;  /* 0x00011100ff0477ac */ /* 0x000ee20008000a00 */
[----:B------:R-:W-:Y:S01]  /*0420*/  ISETP.NE.AND.EX P1, PT, RZ, UR9, PT, P1 ;  /* 0x00000009ff007c0c */ /* 0x000fe2000bf25310 */
[----:B------:R-:W-:Y:S01]  /*0430*/  UPLOP3.LUT UP3, UPT, UPT, UPT, UPT, 0x80, 0x8 ;  /* 0x000000000008789c */ /* 0x000fe20003f6f070 */
[----:B---3--:R-:W-:-:S04]  /*0440*/  ISETP.NE.U32.AND P2, PT, RZ, UR4, PT ;  /* 0x00000004ff007c0c */ /* 0x008fc8000bf45070 */
[----:B------:R-:W-:-:S13]  /*0450*/  ISETP.NE.AND.EX P2, PT, RZ, UR5, PT, P2 ;  /* 0x00000005ff007c0c */ /* 0x000fda000bf45320 */
[----:B------:R-:W-:Y:S05]  /*0460*/  @P2 BRA P1, `(.L_x_8) ;  /* 0x0000000000282947 */ /* 0x000fea0000800000 */
[----:B------:R-:W-:Y:S01]  /*0470*/  UISETP.NE.U32.AND UP0, UPT, UR8, URZ, UPT ;  /* 0x000000ff0800728c */ /* 0x000fe2000bf05070 */
[----:B-----5:R-:W-:Y:S01]  /*0480*/  FSETP.NEU.AND P1, PT, R41, RZ, PT ;  /* 0x000000ff2900720b */ /* 0x020fe20003f2d000 */
[----:B------:R-:W-:Y:S02]  /*0490*/  UISETP.NE.U32.AND UP2, UPT, UR4, URZ, UPT ;  /* 0x000000ff0400728c */ /* 0x000fe4000bf45070 */
[----:B------:R-:W-:Y:S02]  /*04a0*/  UISETP.NE.AND.EX UP1, UPT, UR9, URZ, UPT, UP0 ;  /* 0x000000ff0900728c */ /* 0x000fe4000bf25300 */
[----:B------:R-:W-:-:S04]  /*04b0*/  UISETP.NE.AND.EX UP0, UPT, UR5, URZ, UPT, UP2 ;  /* 0x000000ff0500728c */ /* 0x000fc8000bf05320 */
[----:B------:R-:W-:-:S04]  /*04c0*/  USEL UR4, URZ, 0xffffffff, UP0 ;  /* 0xffffffffff047887 */ /* 0x000fc80008000000 */
[----:B------:R-:W-:Y:S01]  /*04d0*/  VOTEU.ANY UP0, P1 ;  /* 0x0000000000ff7886 */ /* 0x000fe20000800100 */
[----:B------:R-:W-:-:S04]  /*04e0*/  @!UP1 USEL UR4, URZ, 0xffffffff, UP0 ;  /* 0xffffffffff049887 */ /* 0x000fc80008000000 */
[----:B------:R-:W-:-:S04]  /*04f0*/  ULOP3.LUT UR4, UR4, 0x1, URZ, 0xc0, !UPT ;  /* 0x0000000104047892 */ /* 0x000fc8000f8ec0ff */
[----:B------:R-:W-:-:S11]  /*0500*/  UISETP.NE.U32.AND UP3, UPT, UR4, 0x1, UPT ;  /* 0x000000010400788c */ /* 0x000fd6000bf65070 */
.L_x_8:
[----:B------:R-:W3:Y:S01]  /*0510*/  SHFL.IDX PT, R0, R91, RZ, 0x1f ;  /* 0x00001fff5b007589 */ /* 0x000ee200000e0000 */
[----:B------:R-:W-:-:S04]  /*0520*/  UISETP.NE.AND UP0, UPT, UR22, 0x2, UPT ;  /* 0x000000021600788c */ /* 0x000fc8000bf05270 */
[----:B------:R-:W-:Y:S02]  /*0530*/  UISETP.EQ.AND UP1, UPT, UR47, URZ, !UP0 ;  /* 0x000000ff2f00728c */ /* 0x000fe4000c722270 */
[----:B------:R-:W-:-:S04]  /*0540*/  USEL UR53, URZ, 0x1, UP0 ;  /* 0x00000001ff357887 */ /* 0x000fc80008000000 */
[----:B------:R-:W-:Y:S02]  /*0550*/  PLOP3.LUT P3, PT, P0, PT, UP1, 0x80, 0x8 ;  /* 0x000000000008781c */ /* 0x000fe4000076f018 */
[----:B---3--:R-:W-:-:S13]  /*0560*/  ISETP.NE.AND P1, PT, R0, RZ, PT ;  /* 0x000000ff0000720c */ /* 0x008fda0003f25270 */
[----:B------:R-:W-:Y:S05]  /*0570*/  @P1 BRA `(.L_x_9) ;  /* 0x0000000000741947 */ /* 0x000fea0003800000 */
[----:B------:R-:W-:Y:S01]  /*0580*/  UMOV UR4, 0x400 ;  /* 0x0000040000047882 */ /* 0x000fe20000000000 */
[----:B------:R-:W-:Y:S01]  /*0590*/  UMOV UR8, 0x1 ;  /* 0x0000000100087882 */ /* 0x000fe20000000000 */
[----:B------:R-:W-:Y:S01]  /*05a0*/  UMOV UR6, 0x5 ;  /* 0x0000000500067882 */ /* 0x000fe20000000000 */
[----:B------:R-:W-:Y:S02]  /*05b0*/  ULEA UR4, UR58, UR4, 0x18 ;  /* 0x000000043a047291 */ /* 0x000fe4000f8ec0ff */
[----:B------:R-:W-:-:S04]  /*05c0*/  UIADD3 UR8, UPT, UPT, -UR8, 0x100000, URZ ;  /* 0x0010000008087890 */ /* 0x000fc8000fffe1ff */
[----:B------:R-:W-:Y:S02]  /*05d0*/  USHF.L.U32 UR9, UR8, 0xb, URZ ;  /* 0x0000000b08097899 */ /* 0x000fe400080006ff */
[----:B------:R-:W-:Y:S02]  /*05e0*/  USHF.L.U32 UR8, UR8, 0x1, URZ ;  /* 0x0000000108087899 */ /* 0x000fe400080006ff */
[----:B------:R-:W-:-:S04]  /*05f0*/  UIADD3 UR6, UPT, UPT, -UR6, 0x100000, URZ ;  /* 0x0010000006067890 */ /* 0x000fc8000fffe1ff */
[----:B------:R-:W-:Y:S02]  /*0600*/  USHF.L.U32 UR7, UR6, 0xb, URZ ;  /* 0x0000000b06077899 */ /* 0x000fe400080006ff */
[----:B------:R-:W-:Y:S01]  /*0610*/  USHF.L.U32 UR6, UR6, 0x1, URZ ;  /* 0x0000000106067899 */ /* 0x000fe200080006ff */
[----:B------:R-:W-:Y:S01]  /*0620*/  ELECT P1, URZ, PT ;  /* 0x0000000000ff782f */ /* 0x000fe20003820000 */
[----:B------:R-:W3:Y:S02]  /*0630*/  FENCE.VIEW.ASYNC.S ;  /* 0x00000000000073c6 */ /* 0x000ee40000000000 */
[----:B---3--:R3:W4:Y:S08]  /*0640*/  SYNCS.EXCH.64 URZ, [UR4], UR8 ;  /* 0x0000000804ff75b2 */ /* 0x0087300008000100 */
[----:B------:R3:W1:Y:S01]  /*0650*/  SYNCS.EXCH.64 URZ, [UR4+0x40], UR6 ;  /* 0x0000400604ff75b2 */ /* 0x0006620008000100 */
        /* <DEDUP_REMOVED lines=13> */
[----:B------:R3:W1:Y:S02]  /*0730*/  SYNCS.EXCH.64 URZ, [UR4+0x78], UR6 ;  /* 0x0000780604ff75b2 */ /* 0x0006640008000100 */
[----:B---3--:R-:W-:Y:S01]  /*0740*/  NOP ;  /* 0x0000000000007918 */ /* 0x008fe20000000000 */
.L_x_9:
[----:B------:R-:W3:Y:S01]  /*0750*/  SHFL.IDX PT, R0, R91, RZ, 0x1f ;  /* 0x00001fff5b007589 */ /* 0x000ee200000e0000 */
[----:B------:R-:W-:Y:S01]  /*0760*/  NOP ;  /* 0x0000000000007918 */ /* 0x000fe20000000000 */
[----:B---3--:R-:W-:-:S13]  /*0770*/  ISETP.NE.AND P1, PT, R0, 0x1, PT ;  /* 0x000000010000780c */ /* 0x008fda0003f25270 */
        /* <DEDUP_REMOVED lines=13> */
[----:B---3--:R3:W1:Y:S08]  /*0850*/  SYNCS.EXCH.64 URZ, [UR4+0x80], UR8 ;  /* 0x0000800804ff75b2 */ /* 0x0086700008000100 */
[----:B------:R3:W1:Y:S01]  /*0860*/  SYNCS.EXCH.64 URZ, [UR4+0xa0], UR6 ;  /* 0x0000a00604ff75b2 */ /* 0x0006620008000100 */
[----:B------:R3:W1:Y:S01]  /*0870*/  SYNCS.EXCH.64 URZ, [UR4+0x88], UR8 ;  /* 0x0000880804ff75b2 */ /* 0x0006620008000100 */
[----:B------:R3:W1:Y:S01]  /*0880*/  SYNCS.EXCH.64 URZ, [UR4+0xa8], UR6 ;  /* 0x0000a80604ff75b2 */ /* 0x0006620008000100 */
[----:B------:R3:W1:Y:S01]  /*0890*/  SYNCS.EXCH.64 URZ, [UR4+0x90], UR8 ;  /* 0x0000900804ff75b2 */ /* 0x0006620008000100 */
[----:B------:R3:W1:Y:S01]  /*08a0*/  SYNCS.EXCH.64 URZ, [UR4+0xb0], UR6 ;  /* 0x0000b00604ff75b2 */ /* 0x0006620008000100 */
[----:B------:R3:W1:Y:S01]  /*08b0*/  SYNCS.EXCH.64 URZ, [UR4+0x98], UR8 ;  /* 0x0000980804ff75b2 */ /* 0x0006620008000100 */
[----:B------:R3:W1:Y:S01]  /*08c0*/  SYNCS.EXCH.64 URZ, [UR4+0xb8], UR6 ;  /* 0x0000b80604ff75b2 */ /* 0x0006620008000100 */
[----:B------:R-:W-:Y:S01]  /*08d0*/  NOP ;  /* 0x0000000000007918 */ /* 0x000fe20000000000 */
.L_x_10:
[----:B------:R-:W2:Y:S01]  /*08e0*/  SHFL.IDX PT, R0, R91, RZ, 0x1f ;  /* 0x00001fff5b007589 */ /* 0x000ea200000e0000 */
[----:B------:R-:W-:Y:S01]  /*08f0*/  NOP ;  /* 0x0000000000007918 */ /* 0x000fe20000000000 */
[----:B--2---:R-:W-:-:S13]  /*0900*/  ISETP.NE.AND P1, PT, R0, 0x3, PT ;  /* 0x000000030000780c */ /* 0x004fda0003f25270 */
[----:B------:R-:W-:Y:S05]  /*0910*/  @P1 BRA `(.L_x_11) ;  /* 0x00000000002c1947 */ /* 0x000fea0003800000 */
[----:B---3--:R-:W-:Y:S01]  /*0920*/  UMOV UR4, 0x400 ;  /* 0x0000040000047882 */ /* 0x008fe20000000000 */
[----:B------:R-:W-:Y:S01]  /*0930*/  UMOV UR5, 0x20 ;  /* 0x0000002000057882 */ /* 0x000fe20000000000 */
[----:B------:R-:W-:Y:S02]  /*0940*/  ULEA UR6, UR58, UR4, 0x18 ;  /* 0x000000043a067291 */ /* 0x000fe4000f8ec0ff */
[----:B------:R-:W-:-:S04]  /*0950*/  UIADD3 UR4, UPT, UPT, -UR5, 0x100000, URZ ;  /* 0x0010000005047890 */ /* 0x000fc8000fffe1ff */
[----:B------:R-:W-:Y:S02]  /*0960*/  USHF.L.U32 UR5, UR4, 0xb, URZ ;  /* 0x0000000b04057899 */ /* 0x000fe400080006ff */
[----:B------:R-:W-:Y:S01]  /*0970*/  USHF.L.U32 UR4, UR4, 0x1, URZ ;  /* 0x0000000104047899 */ /* 0x000fe200080006ff */
[----:B------:R-:W-:Y:S01]  /*0980*/  ELECT P1, URZ, PT ;  /* 0x0000000000ff782f */ /* 0x000fe20003820000 */
[----:B------:R-:W2:Y:S10]  /*0990*/  FENCE.VIEW.ASYNC.S ;  /* 0x00000000000073c6 */ /* 0x000eb40000000000 */
[----:B--2---:R2:W3:Y:S01]  /*09a0*/  SYNCS.EXCH.64 URZ, [UR6+0xc0], UR4 ;  /* 0x0000c00406ff75b2 */ /* 0x0044e20008000100 */
[----:B------:R2:W1:Y:S01]  /*09b0*/  SYNCS.EXCH.64 URZ, [UR6+0xc8], UR4 ;  /* 0x0000c80406ff75b2 */ /* 0x0004620008000100 */
[----:B------:R-:W-:Y:S01]  /*09c0*/  NOP ;  /* 0x0000000000007918 */ /* 0x000fe20000000000 */
.L_x_11:
[----:B------:R-:W4:Y:S01]  /*09d0*/  SHFL.IDX PT, R0, R91, RZ, 0x1f ;  /* 0x00001fff5b007589 */ /* 0x000f2200000e0000 */
[----:B------:R-:W-:Y:S01]  /*09e0*/  NOP ;  /* 0x0000000000007918 */ /* 0x000fe20000000000 */
[----:B----4-:R-:W-:-:S13]  /*09f0*/  ISETP.NE.AND P1, PT, R0, 0x4, PT ;  /* 0x000000040000780c */ /* 0x010fda0003f25270 */
[----:B------:R-:W-:Y:S05]  /*0a00*/  @P1 BRA `(.L_x_12) ;  /* 0x0000000000481947 */ /* 0x000fea0003800000 */
[----:B--23--:R-:W-:Y:S01]  /*0a10*/  UMOV UR4, 0xe20 ;  /* 0x00000e2000047882 */ /* 0x00cfe20000000000 */
[----:B------:R-:W-:Y:S01]  /*0a20*/  UMOV UR6, 0x400 ;  /* 0x0000040000067882 */ /* 0x000fe20000000000 */
[----:B------:R-:W-:Y:S01]  /*0a30*/  USEL UR4, UR4, 0xc20, UP3 ;  /* 0x00000c2004047887 */ /* 0x000fe20009800000 */
        /* <DEDUP_REMOVED lines=9> */
[----:B------:R-:W2:Y:S02]  /*0ad0*/  FENCE.VIEW.ASYNC.S ;  /* 0x00000000000073c6 */ /* 0x000ea40000000000 */
[----:B--2---:R4:W2:Y:S08]  /*0ae0*/  SYNCS.EXCH.64 URZ, [UR6+0xd0], UR8 ;  /* 0x0000d00806ff75b2 */ /* 0x0048b00008000100 */
[----:B------:R4:W3:Y:S01]  /*0af0*/  SYNCS.EXCH.64 URZ, [UR6+0xe0], UR4 ;  /* 0x0000e00406ff75b2 */ /* 0x0008e20008000100 */
[----:B------:R4:W1:Y:S01]  /*0b00*/  SYNCS.EXCH.64 URZ, [UR6+0xd8], UR8 ;  /* 0x0000d80806ff75b2 */ /* 0x0008620008000100 */
[----:B------:R4:W1:Y:S02]  /*0b10*/  SYNCS.EXCH.64 URZ, [UR6+0xe8], UR4 ;  /* 0x0000e80406ff75b2 */ /* 0x0008640008000100 */
[----:B----4-:R-:W-:Y:S01]  /*0b20*/  NOP ;  /* 0x0000000000007918 */ /* 0x010fe20000000000 */
.L_x_12:
[----:B------:R-:W4:Y:S01]  /*0b30*/  SHFL.IDX PT, R0, R91, RZ, 0x1f ;  /* 0x00001fff5b007589 */ /* 0x000f2200000e0000 */
[----:B------:R-:W-:Y:S01]  /*0b40*/  NOP ;  /* 0x0000000000007918 */ /* 0x000fe20000000000 */
[----:B----4-:R-:W-:-:S13]  /*0b50*/  ISETP.NE.AND P1, PT, R0, 0x5, PT ;  /* 0x000000050000780c */ /* 0x010fda0003f25270 */
[----:B------:R-:W-:Y:S05]  /*0b60*/  @P1 BRA `(.L_x_13) ;  /* 0x0000000000541947 */ /* 0x000fea0003800000 */
[----:B--23--:R-:W-:Y:S01]  /*0b70*/  UMOV UR4, 0x400 ;  /* 0x0000040000047882 */ /* 0x00cfe20000000000 */
        /* <DEDUP_REMOVED lines=14> */
[----:B------:R4:W1:Y:S01]  /*0c60*/  SYNCS.EXCH.64 URZ, [UR4+0x118], UR8 ;  /* 0x0001180804ff75b2 */ /* 0x0008620008000100 */
[----:B------:R4:W1:Y:S01]  /*0c70*/  SYNCS.EXCH.64 URZ, [UR4+0x100], UR6 ;  /* 0x0001000604ff75b2 */ /* 0x0008620008000100 */
[----:B------:R4:W1:Y:S01]  /*0c80*/  SYNCS.EXCH.64 URZ, [UR4+0x120], UR8 ;  /* 0x0001200804ff75b2 */ /* 0x0008620008000100 */
[----:B------:R4:W1:Y:S01]  /*0c90*/  SYNCS.EXCH.64 URZ, [UR4+0x108], UR6 ;  /* 0x0001080604ff75b2 */ /* 0x0008620008000100 */
[----:B------:R4:W1:Y:S02]  /*0ca0*/  SYNCS.EXCH.64 URZ, [UR4+0x128], UR8 ;  /* 0x0001280804ff75b2 */ /* 0x0008640008000100 */
[----:B----4-:R-:W-:Y:S01]  /*0cb0*/  NOP ;  /* 0x0000000000007918 */ /* 0x010fe20000000000 */
.L_x_13:
[----:B------:R-:W4:Y:S01]  /*0cc0*/  SHFL.IDX PT, R0, R91, RZ, 0x1f ;  /* 0x00001fff5b007589 */ /* 0x000f2200000e0000 */
[----:B------:R-:W-:Y:S01]  /*0cd0*/  ISETP.NE.OR P0, PT, RZ, UR22, !P0 ;  /* 0x00000016ff007c0c */ /* 0x000fe2000c705670 */
[----:B------:R-:W-:Y:S01]  /*0ce0*/  NOP ;  /* 0x0000000000007918 */ /* 0x000fe20000000000 */
[----:B----4-:R-:W-:-:S13]  /*0cf0*/  ISETP.NE.AND P1, PT, R0, 0x3, PT ;  /* 0x000000030000780c */ /* 0x010fda0003f25270 */
[----:B------:R-:W-:Y:S05]  /*0d00*/  @P1 BRA `(.L_x_14) ;  /* 0x0000000000341947 */ /* 0x000fea0003800000 */
[----:B--23--:R-:W-:Y:S01]  /*0d10*/  UMOV UR4, 0x400 ;  /* 0x0000040000047882 */ /* 0x00cfe20000000000 */
[----:B------:R-:W-:Y:S01]  /*0d20*/  UMOV UR6, 0x20 ;  /* 0x0000002000067882 */ /* 0x000fe20000000000 */
[----:B------:R-:W-:Y:S02]  /*0d30*/  ULEA UR4, UR58, UR4, 0x18 ;  /* 0x000000043a047291 */ /* 0x000fe4000f8ec0ff */
[----:B------:R-:W-:-:S04]  /*0d40*/  UIADD3 UR6, UPT, UPT, -UR6, 0x100000, URZ ;  /* 0x0010000006067890 */ /* 0x000fc8000fffe1ff */
[----:B------:R-:W-:Y:S02]  /*0d50*/  USHF.L.U32 UR7, UR6, 0xb, URZ ;  /* 0x0000000b06077899 */ /* 0x000fe400080006ff */
[----:B------:R-:W-:Y:S01]  /*0d60*/  USHF.L.U32 UR6, UR6, 0x1, URZ ;  /* 0x0000000106067899 */ /* 0x000fe200080006ff */
[----:B------:R-:W-:Y:S01]  /*0d70*/  ELECT P1, URZ, PT ;  /* 0x0000000000ff782f */ /* 0x000fe20003820000 */
[----:B------:R-:W2:Y:S10]  /*0d80*/  FENCE.VIEW.ASYNC.S ;  /* 0x00000000000073c6 */ /* 0x000eb40000000000 */
[----:B--2---:R4:W2:Y:S01]  /*0d90*/  SYNCS.EXCH.64 URZ, [UR4+0x130], UR6 ;  /* 0x0001300604ff75b2 */ /* 0x0048a20008000100 */
[----:B------:R4:W3:Y:S01]  /*0da0*/  SYNCS.EXCH.64 URZ, [UR4+0x140], UR6 ;  /* 0x0001400604ff75b2 */ /* 0x0008e20008000100 */
[----:B------:R4:W1:Y:S01]  /*0db0*/  SYNCS.EXCH.64 URZ, [UR4+0x138], UR6 ;  /* 0x0001380604ff75b2 */ /* 0x0008620008000100 */
[----:B------:R4:W1:Y:S02]  /*0dc0*/  SYNCS.EXCH.64 URZ, [UR4+0x148], UR6 ;  /* 0x0001480604ff75b2 */ /* 0x0008640008000100 */
[----:B----4-:R-:W-:Y:S01]  /*0dd0*/  NOP ;  /* 0x0000000000007918 */ /* 0x010fe20000000000 */
.L_x_14:
[----:B------:R-:W-:Y:S01]  /*0de0*/  VOTEU.ALL UP0, P0 ;  /* 0x0000000000ff7886 */ /* 0x000fe20000000000 */
[----:B--23--:R-:W-:Y:S01]  /*0df0*/  UMOV UR4, 0x20 ;  /* 0x0000002000047882 */ /* 0x00cfe20000000000 */
[----:B------:R-:W2:Y:S01]  /*0e00*/  LDCU UR34, c[0x0][0x36c] ;  /* 0x00006d80ff2277ac */ /* 0x000ea20008000800 */
[----:B------:R-:W-:Y:S01]  /*0e10*/  NOP ;  /* 0x0000000000007918 */ /* 0x000fe20000000000 */
[----:B------:R-:W-:Y:S01]  /*0e20*/  LOP3.LUT R0, R99, 0x1f, RZ, 0xc0, !PT ;  /* 0x0000001f63007812 */ /* 0x000fe200078ec0ff */
[----:B------:R-:W-:Y:S01]  /*0e30*/  @!UP0 UMOV UR6, 0x400 ;  /* 0x0000040000068882 */ /* 0x000fe20000000000 */
[----:B------:R-:W-:-:S04]  /*0e40*/  @!UP0 UIADD3 UR4, UPT, UPT, -UR4, 0x100000, URZ ;  /* 0x0010000004048890 */ /* 0x000fc8000fffe1ff */
[----:B------:R-:W-:Y:S02]  /*0e50*/  @!UP0 USHF.L.U32 UR5, UR4, 0xb, URZ ;  /* 0x0000000b04058899 */ /* 0x000fe400080006ff */
[----:B------:R-:W-:Y:S02]  /*0e60*/  @!UP0 USHF.L.U32 UR4, UR4, 0x1, URZ ;  /* 0x0000000104048899 */ /* 0x000fe400080006ff */
[----:B------:R-:W-:Y:S01]  /*0e70*/  @!UP0 ULEA UR6, UR58, UR6, 0x18 ;  /* 0x000000063a068291 */ /* 0x000fe2000f8ec0ff */
[----:B------:R-:W-:Y:S01]  /*0e80*/  VOTEU.ALL UP0, P0 ;  /* 0x0000000000ff7886 */ /* 0x000fe20000000000 */
[----:B------:R-:W-:Y:S02]  /*0e90*/  UISETP.NE.AND UP4, UPT, UR22, URZ, UPT ;  /* 0x000000ff1600728c */ /* 0x000fe4000bf85270 */
[----:B--2---:R-:W-:Y:S01]  /*0ea0*/  UISETP.EQ.U32.AND UP1, UPT, UR34, 0x1, UPT ;  /* 0x000000012200788c */ /* 0x004fe2000bf22070 */
[----:B------:R-:W2:Y:S07]  /*0eb0*/  FENCE.VIEW.ASYNC.S ;  /* 0x00000000000073c6 */ /* 0x000eae0000000000 */
[----:B--2---:R2:W3:Y:S01]  /*0ec0*/  @!UP0 SYNCS.EXCH.64 URZ, [UR6+0x150], UR4 ;  /* 0x0001500406ff85b2 */ /* 0x0044e20008000100 */
[----:B------:R-:W-:Y:S05]  /*0ed0*/  BRA.U !UP1, `(.L_x_15) ;  /* 0x0000000109087547 */ /* 0x000fea000b800000 */
[----:B-1-3--:R-:W-:Y:S01]  /*0ee0*/  UCGABAR_ARV ;  /* 0x00000000000079c7 */ /* 0x00afe20008000000 */
[----:B------:R-:W-:Y:S05]  /*0ef0*/  BRA `(.L_x_16) ;  /* 0x0000000000047947 */ /* 0x000fea0003800000 */
.L_x_15:
[----:B-1-3--:R-:W-:Y:S01]  /*0f00*/  NOP ;  /* 0x0000000000007918 */ /* 0x00afe20000000000 */
.L_x_16:
[----:B------:R-:W1:Y:S01]  /*0f10*/  S2UR UR31, SR_CTAID.X ;  /* 0x00000000001f79c3 */ /* 0x000e620000002500 */
[----:B------:R-:W-:-:S05]  /*0f20*/  CS2R.32 R3, SR_CgaSize ;  /* 0x0000000000037805 */ /* 0x000fca0000008a00 */
[----:B------:R-:W-:-:S05]  /*0f30*/  IMAD R3, R3, -0xa0, RZ ;  /* 0xffffff6003037824 */ /* 0x000fca00078e02ff */
[----:B------:R-:W-:-:S14]  /*0f40*/  R2UR UR7, R3 ;  /* 0x00000000030772ca */ /* 0x000fdc00000e0000 */
[----:B------:R-:W3:Y:S01]  /*0f50*/  LDCU UR7, c[0x0][UR7+0x2b0] ;  /* 0x00005600070777ac */ /* 0x000ee20008000800 */
[----:B------:R-:W-:-:S05]  /*0f60*/  CS2R.32 R3, SR_CgaSize ;  /* 0x0000000000037805 */ /* 0x000fca0000008a00 */
[----:B------:R-:W-:-:S05]  /*0f70*/  IMAD R3, R3, -0xa0, RZ ;  /* 0xffffff6003037824 */ /* 0x000fca00078e02ff */
[----:B------:R-:W-:-:S14]  /*0f80*/  R2UR UR10, R3 ;  /* 0x00000000030a72ca */ /* 0x000fdc00000e0000 */
[----:B------:R-:W4:Y:S01]  /*0f90*/  LDCU UR10, c[0x0][UR10+0x2b4] ;  /* 0x000056800a0a77ac */ /* 0x000f220008000800 */
[----:B------:R-:W4:Y:S01]  /*0fa0*/  S2UR UR9, SR_CTAID.Y ;  /* 0x00000000000979c3 */ /* 0x000f220000002600 */
[----:B--2---:R-:W-:Y:S02]  /*0fb0*/  USHF.R.U32.HI UR4, URZ, 0x2, UR58 ;  /* 0x00000002ff047899 */ /* 0x004fe4000801163a */
[----:B------:R-:W-:Y:S02]  /*0fc0*/  ULOP3.LUT UR6, UR58, 0xc, URZ, 0xc0, !UPT ;  /* 0x0000000c3a067892 */ /* 0x000fe4000f8ec0ff */
[----:B------:R-:W-:Y:S02]  /*0fd0*/  ULOP3.LUT UR32, UR4, 0x3, URZ, 0xc0, !UPT ;  /* 0x0000000304207892 */ /* 0x000fe4000f8ec0ff */
[----:B------:R-:W-:Y:S01]  /*0fe0*/  ULOP3.LUT UR8, UR58, 0x3, URZ, 0xc0, !UPT ;  /* 0x000000033a087892 */ /* 0x000fe2000f8ec0ff */
[----:B------:R-:W2:Y:S01]  /*0ff0*/  S2UR UR36, SR_CTAID.Z ;  /* 0x00000000002479c3 */ /* 0x000ea20000002700 */
[----:B------:R-:W-:-:S02]  /*1000*/  ULOP3.LUT UR4, UR6, 0x1, UR58, 0xf8, !UPT ;  /* 0x0000000106047892 */ /* 0x000fc4000f8ef83a */
[----:B------:R-:W-:Y:S01]  /*1010*/  USHF.R.U32.HI UR5, URZ, 0x1, UR58 ;  /* 0x00000001ff057899 */ /* 0x000fe2000801163a */
[----:B------:R-:W-:-:S05]  /*1020*/  CS2R.32 R3, SR_CgaSize ;  /* 0x0000000000037805 */ /* 0x000fca0000008a00 */
[----:B------:R-:W-:-:S05]  /*1030*/  IMAD R3, R3, -0xa0, RZ ;  /* 0xffffff6003037824 */ /* 0x000fca00078e02ff */
[----:B------:R-:W-:-:S14]  /*1040*/  R2UR UR59, R3 ;  /* 0x00000000033b72ca */ /* 0x000fdc00000e0000 */
[----:B------:R-:W2:Y:S01]  /*1050*/  LDCU UR59, c[0x0][UR59+0x2a0] ;  /* 0x000054003b3b77ac */ /* 0x000ea20008000800 */
[----:B-1----:R-:W-:Y:S02]  /*1060*/  I2FP.F32.U32 R3, UR31 ;  /* 0x0000001f00037c45 */ /* 0x002fe40008201000 */
[----:B------:R-:W-:-:S05]  /*1070*/  CS2R.32 R2, SR_CgaSize ;  /* 0x0000000000027805 */ /* 0x000fca0000008a00 */
[----:B------:R-:W-:-:S05]  /*1080*/  IMAD R2, R2, -0xa0, RZ ;  /* 0xffffff6002027824 */ /* 0x000fca00078e02ff */
[----:B------:R-:W-:-:S14]  /*1090*/  R2UR UR62, R2 ;  /* 0x00000000023e72ca */ /* 0x000fdc00000e0000 */
[----:B------:R-:W1:Y:S01]  /*10a0*/  LDCU UR62, c[0x0][UR62+0x2a4] ;  /* 0x000054803e3e77ac */ /* 0x000e620008000800 */
[----:B---3--:R-:W-:Y:S01]  /*10b0*/  FMUL R3, R3, UR7 ;  /* 0x0000000703037c20 */ /* 0x008fe20008400000 */
[----:B------:R-:W3:Y:S01]  /*10c0*/  LDCU UR23, c[0x0][0xb24] ;  /* 0x00016480ff1777ac */ /* 0x000ee20008000800 */
[----:B----4-:R-:W-:Y:S01]  /*10d0*/  I2FP.F32.U32 R2, UR9 ;  /* 0x0000000900027c45 */ /* 0x010fe20008201000 */
[----:B------:R-:W-:-:S03]  /*10e0*/  UISETP.GT.U32.AND UP1, UPT, UR8, 0xffff, UPT ;  /* 0x0000ffff0800788c */ /* 0x000fc6000bf24070 */
[----:B------:R-:W4:Y:S01]  /*10f0*/  F2I.U32.TRUNC.NTZ R3, R3 ;  /* 0x0000000300037305 */ /* 0x000f22000020f000 */
[----:B------:R-:W-:Y:S01]  /*1100*/  UISETP.GT.U32.AND UP0, UPT, UR4, 0xffff, UPT ;  /* 0x0000ffff0400788c */ /* 0x000fe2000bf04070 */
[----:B------:R-:W-:Y:S01]  /*1110*/  FMUL R2, R2, UR10 ;  /* 0x0000000a02027c20 */ /* 0x000fe20008400000 */
[----:B------:R-:W-:Y:S02]  /*1120*/  ULOP3.LUT UR33, UR5, 0x1, URZ, 0xc0, !UPT ;  /* 0x0000000105217892 */ /* 0x000fe4000f8ec0ff */
[----:B------:R-:W-:Y:S02]  /*1130*/  USEL UR5, UR8, 0xffff, !UP1 ;  /* 0x0000ffff08057887 */ /* 0x000fe4000c800000 */
[----:B------:R-:W-:Y:S01]  /*1140*/  USEL UR4, UR4, 0xffff, !UP0 ;  /* 0x0000ffff04047887 */ /* 0x000fe2000c000000 */
[----:B------:R-:W2:Y:S01]  /*1150*/  F2I.U32.TRUNC.NTZ R2, R2 ;  /* 0x0000000200027305 */ /* 0x000ea2000020f000 */
[----:B------:R-:W-:Y:S02]  /*1160*/  ULOP3.LUT UR5, UR5, 0xffff, URZ, 0xc0, !UPT ;  /* 0x0000ffff05057892 */ /* 0x000fe4000f8ec0ff */
[----:B------:R-:W-:Y:S01]  /*1170*/  ULOP3.LUT UR4, UR4, 0xffff, URZ, 0xc0, !UPT ;  /* 0x0000ffff04047892 */ /* 0x000fe2000f8ec0ff */
[----:B------:R-:W-:Y:S01]  /*1180*/  UMOV UR25, 0x1111 ;  /* 0x0000111100197882 */ /* 0x000fe20000000000 */
[----:B------:R-:W-:Y:S01]  /*1190*/  UMOV UR24, 0x5 ;  /* 0x0000000500187882 */ /* 0x000fe20000000000 */
[----:B----4-:R-:W-:Y:S01]  /*11a0*/  R2UR UR6, R3 ;  /* 0x00000000030672ca */ /* 0x010fe200000e0000 */
[----:B------:R-:W-:Y:S01]  /*11b0*/  USHF.L.U32 UR25, UR25, UR5, URZ ;  /* 0x0000000519197299 */ /* 0x000fe200080006ff */
[----:B------:R-:W-:Y:S01]  /*11c0*/  PRMT R3, RZ, 0x7610, R3 ;  /* 0x00007610ff037816 */ /* 0x000fe20000000003 */
[----:B------:R-:W-:-:S02]  /*11d0*/  USHF.L.U32 UR24, UR24, UR4, URZ ;  /* 0x0000000418187299 */ /* 0x000fc400080006ff */
[----:B------:R-:W-:Y:S02]  /*11e0*/  USHF.L.U32 UR30, UR58, 0x9, URZ ;  /* 0x000000093a1e7899 */ /* 0x000fe400080006ff */
[----:B------:R-:W-:Y:S01]  /*11f0*/  USHF.L.U32 UR27, UR58, 0xc, URZ ;  /* 0x0000000c3a1b7899 */ /* 0x000fe200080006ff */
[----:B--2---:R-:W-:Y:S01]  /*1200*/  R2UR UR7, R2 ;  /* 0x00000000020772ca */ /* 0x004fe200000e0000 */
[----:B------:R-:W2:Y:S01]  /*1210*/  LDCU UR45, c[0x0][0xb24] ;  /* 0x00016480ff2d77ac */ /* 0x000ea20008000800 */
[----:B------:R-:W-:-:S03]  /*1220*/  PRMT R2, RZ, 0x7610, R2 ;  /* 0x00007610ff027816 */ /* 0x000fc60000000002 */
[----:B------:R-:W-:Y:S01]  /*1230*/  UIADD3 UR5, UPT, UPT, -UR6, URZ, URZ ;  /* 0x000000ff06057290 */ /* 0x000fe2000fffe1ff */
[----:B------:R-:W4:Y:S01]  /*1240*/  LDCU UR29, c[0x0][0xb30] ;  /* 0x00016600ff1d77ac */ /* 0x000f220008000800 */
[----:B------:R-:W-:-:S06]  /*1250*/  UISETP.NE.AND UP5, UPT, UR22, 0x2, UPT ;  /* 0x000000021600788c */ /* 0x000fcc000bfa5270 */
[----:B------:R-:W-:Y:S02]  /*1260*/  UIADD3 UR4, UPT, UPT, -UR7, URZ, URZ ;  /* 0x000000ff07047290 */ /* 0x000fe4000fffe1ff */
[----:B------:R-:W-:Y:S02]  /*1270*/  ULOP3.LUT UR30, UR30, 0x1800, URZ, 0xc0, !UPT ;  /* 0x000018001e1e7892 */ /* 0x000fe4000f8ec0ff */
[----:B------:R-:W-:Y:S02]  /*1280*/  ULOP3.LUT UR27, UR27, 0x2000, URZ, 0xc0, !UPT ;  /* 0x000020001b1b7892 */ /* 0x000fe4000f8ec0ff */
[----:B---3--:R-:W-:Y:S01]  /*1290*/  UISETP.GE.AND UP6, UPT, UR23, 0x1, UPT ;  /* 0x000000011700788c */ /* 0x008fe2000bfc6270 */
[----:B------:R-:W-:Y:S01]  /*12a0*/  UMOV UR26, UR9 ;  /* 0x00000009001a7c82 */ /* 0x000fe20008000000 */
[----:B------:R-:W-:Y:S01]  /*12b0*/  UMOV UR20, UR31 ;  /* 0x0000001f00147c82 */ /* 0x000fe20008000000 */
[----:B------:R-:W-:Y:S02]  /*12c0*/  UIMAD UR59, UR59, UR5, UR31 ;  /* 0x000000053b3b72a4 */ /* 0x000fe4000f8e021f */
[----:B-1----:R-:W-:Y:S01]  /*12d0*/  UIMAD UR62, UR62, UR4, UR9 ;  /* 0x000000043e3e72a4 */ /* 0x002fe2000f8e0209 */
[----:B--2-4-:R-:W-:Y:S11]  /*12e0*/  BRA.U UP4, `(.L_x_17) ;  /* 0x0000000104ac7547 */ /* 0x014ff6000b800000 */
[----:B------:R-:W-:Y:S02]  /*12f0*/  UISETP.NE.AND UP0, UPT, UR62, URZ, UPT ;  /* 0x000000ff3e00728c */ /* 0x000fe4000bf05270 */
[----:B------:R-:W-:Y:S02]  /*1300*/  ULOP3.LUT UR4, UR59, 0x2, URZ, 0x3c, !UPT ;  /* 0x000000023b047892 */ /* 0x000fe4000f8e3cff */
[----:B------:R-:W-:Y:S02]  /*1310*/  UISETP.GT.U32.AND UP1, UPT, UR59, 0x1, UP0 ;  /* 0x000000013b00788c */ /* 0x000fe40008724070 */
[----:B------:R-:W-:Y:S02]  /*1320*/  UISETP.NE.AND UP2, UPT, UR62, 0x1, UPT ;  /* 0x000000013e00788c */ /* 0x000fe4000bf45270 */
[----:B------:R-:W-:Y:S02]  /*1330*/  UISETP.GT.U32.AND UP0, UPT, UR4, 0x1, UP0 ;  /* 0x000000010400788c */ /* 0x000fe40008704070 */
[----:B------:R-:W-:-:S02]  /*1340*/  USEL UR7, URZ, 0x1, UP1 ;  /* 0x00000001ff077887 */ /* 0x000fc40008800000 */
[----:B------:R-:W-:Y:S02]  /*1350*/  USEL UR8, URZ, 0x2, UP1 ;  /* 0x00000002ff087887 */ /* 0x000fe40008800000 */
[----:B------:R-:W-:Y:S02]  /*1360*/  UISETP.GT.U32.AND UP1, UPT, UR59, 0x1, UP2 ;  /* 0x000000013b00788c */ /* 0x000fe40009724070 */
[----:B------:R-:W-:Y:S02]  /*1370*/  USEL UR12, URZ, 0x4, UP0 ;  /* 0x00000004ff0c7887 */ /* 0x000fe40008000000 */
[----:B------:R-:W-:Y:S02]  /*1380*/  USEL UR15, URZ, 0x8, UP0 ;  /* 0x00000008ff0f7887 */ /* 0x000fe40008000000 */
[----:B------:R-:W-:Y:S02]  /*1390*/  UISETP.GT.U32.AND UP0, UPT, UR4, 0x1, UP2 ;  /* 0x000000010400788c */ /* 0x000fe40009704070 */
[----:B------:R-:W-:-:S02]  /*13a0*/  USEL UR6, URZ, 0x10, UP1 ;  /* 0x00000010ff067887 */ /* 0x000fc40008800000 */
[----:B------:R-:W-:Y:S02]  /*13b0*/  USEL UR11, URZ, 0x20, UP1 ;  /* 0x00000020ff0b7887 */ /* 0x000fe40008800000 */
[----:B------:R-:W-:Y:S02]  /*13c0*/  UISETP.NE.AND UP1, UPT, UR62, 0x2, UPT ;  /* 0x000000023e00788c */ /* 0x000fe4000bf25270 */
[----:B------:R-:W-:Y:S02]  /*13d0*/  USEL UR14, URZ, 0x40, UP0 ;  /* 0x00000040ff0e7887 */ /* 0x000fe40008000000 */
[----:B------:R-:W-:Y:S02]  /*13e0*/  USEL UR16, URZ, 0x80, UP0 ;  /* 0x00000080ff107887 */ /* 0x000fe40008000000 */
[----:B------:R-:W-:Y:S02]  /*13f0*/  UISETP.GT.U32.AND UP0, UPT, UR59, 0x1, UP1 ;  /* 0x000000013b00788c */ /* 0x000fe40008f04070 */
[----:B------:R-:W-:-:S02]  /*1400*/  UISETP.NE.AND UP2, UPT, UR62, 0x3, UPT ;  /* 0x000000033e00788c */ /* 0x000fc4000bf45270 */
[----:B------:R-:W-:Y:S02]  /*1410*/  USEL UR5, URZ, 0x100, UP0 ;  /* 0x00000100ff057887 */ /* 0x000fe40008000000 */
[----:B------:R-:W-:Y:S02]  /*1420*/  USEL UR10, URZ, 0x200, UP0 ;  /* 0x00000200ff0a7887 */ /* 0x000fe40008000000 */
[----:B------:R-:W-:Y:S02]  /*1430*/  UISETP.GT.U32.AND UP0, UPT, UR59, 0x1, UP2 ;  /* 0x000000013b00788c */ /* 0x000fe40009704070 */
[----:B------:R-:W-:Y:S02]  /*1440*/  UIADD3 UR5, UPT, UPT, UR5, UR6, UR7 ;  /* 0x0000000605057290 */ /* 0x000fe4000fffe007 */
[----:B------:R-:W-:Y:S02]  /*1450*/  USEL UR9, URZ, 0x1000, UP0 ;  /* 0x00001000ff097887 */ /* 0x000fe40008000000 */
[----:B------:R-:W-:-:S02]  /*1460*/  USEL UR13, URZ, 0x2000, UP0 ;  /* 0x00002000ff0d7887 */ /* 0x000fc40008000000 */
[----:B------:R-:W-:Y:S02]  /*1470*/  UIADD3 UR5, UPT, UPT, UR8, UR9, UR5 ;  /* 0x0000000908057290 */ /* 0x000fe4000fffe005 */
[----:B------:R-:W-:Y:S02]  /*1480*/  UISETP.GT.U32.AND UP1, UPT, UR4, 0x1, UP1 ;  /* 0x000000010400788c */ /* 0x000fe40008f24070 */
[----:B------:R-:W-:Y:S02]  /*1490*/  UIADD3 UR5, UPT, UPT, UR10, UR11, UR5 ;  /* 0x0000000b0a057290 */ /* 0x000fe4000fffe005 */
[----:B------:R-:W-:Y:S02]  /*14a0*/  UISETP.GT.U32.AND UP0, UPT, UR4, 0x1, UP2 ;  /* 0x000000010400788c */ /* 0x000fe40009704070 */
[----:B------:R-:W-:Y:S02]  /*14b0*/  USEL UR4, URZ, 0x400, UP1 ;  /* 0x00000400ff047887 */ /* 0x000fe40008800000 */
[----:B------:R-:W-:-:S02]  /*14c0*/  UIADD3 UR5, UPT, UPT, UR12, UR13, UR5 ;  /* 0x0000000d0c057290 */ /* 0x000fc4000fffe005 */
[----:B------:R-:W-:Y:S02]  /*14d0*/  USEL UR6, URZ, 0x4000, UP0 ;  /* 0x00004000ff067887 */ /* 0x000fe40008000000 */
[----:B------:R-:W-:Y:S02]  /*14e0*/  UIADD3 UR5, UPT, UPT, UR4, UR14, UR5 ;  /* 0x0000000e04057290 */ /* 0x000fe4000fffe005 */
[----:B------:R-:W-:Y:S02]  /*14f0*/  USEL UR7, URZ, 0x800, UP1 ;  /* 0x00000800ff077887 */ /* 0x000fe40008800000 */
[----:B------:R-:W-:Y:S02]  /*1500*/  ULOP3.LUT UR4, UR59, 0xfffffffe, URZ, 0xc0, !UPT ;  /* 0xfffffffe3b047892 */ /* 0x000fe4000f8ec0ff */
[----:B------:R-:W-:Y:S02]  /*1510*/  UIADD3 UR5, UPT, UPT, UR15, UR6, UR5 ;  /* 0x000000060f057290 */ /* 0x000fe4000fffe005 */
[----:B------:R-:W-:-:S02]  /*1520*/  ULEA UR4, UR62, UR4, 0x2 ;  /* 0x000000043e047291 */ /* 0x000fc4000f8e10ff */
[----:B------:R-:W-:Y:S02]  /*1530*/  USEL UR6, URZ, 0x8000, UP0 ;  /* 0x00008000ff067887 */ /* 0x000fe40008000000 */
[----:B------:R-:W-:-:S03]  /*1540*/  UIADD3 UR5, UPT, UPT, UR7, UR16, UR5 ;  /* 0x0000001007057290 */ /* 0x000fc6000fffe005 */
[----:B------:R-:W-:Y:S01]  /*1550*/  UMOV UR7, 0x3 ;  /* 0x0000000300077882 */ /* 0x000fe20000000000 */
[----:B------:R-:W-:Y:S02]  /*1560*/  UIADD3 UR5, UPT, UPT, UR5, UR6, URZ ;  /* 0x0000000605057290 */ /* 0x000fe4000fffe0ff */
[----:B------:R-:W-:-:S04]  /*1570*/  USHF.L.U32 UR4, UR7, UR4, URZ ;  /* 0x0000000407047299 */ /* 0x000fc800080006ff */
[----:B------:R-:W-:Y:S02]  /*1580*/  MOV R3, UR5 ;  /* 0x0000000500037c02 */ /* 0x000fe40008000f00 */
[----:B------:R-:W-:Y:S02]  /*1590*/  MOV R2, UR4 ;  /* 0x0000000400027c02 */ /* 0x000fe40008000f00 */
.L_x_17:
[----:B------:R-:W-:Y:S05]  /*15a0*/  BRA.U !UP6, `(.L_x_18) ;  /* 0x000000010ed47547 */ /* 0x000fea000b800000 */
[----:B------:R-:W1:Y:S01]  /*15b0*/  LDCU.128 UR12, c[0x0][0xb10] ;  /* 0x00016200ff0c77ac */ /* 0x000e620008000c00 */
[----:B------:R-:W2:Y:S01]  /*15c0*/  LDCU UR6, c[0x0][0x370] ;  /* 0x00006e00ff0677ac */ /* 0x000ea20008000800 */
[----:B------:R-:W3:Y:S01]  /*15d0*/  LDCU UR5, c[0x0][0x374] ;  /* 0x00006e80ff0577ac */ /* 0x000ee20008000800 */
[----:B------:R-:W4:Y:S01]  /*15e0*/  LDCU UR28, c[0x0][0xb0c] ;  /* 0x00016180ff1c77ac */ /* 0x000f220008000800 */
[----:B------:R-:W4:Y:S01]  /*15f0*/  LDCU UR4, c[0x0][0xb20] ;  /* 0x00016400ff0477ac */ /* 0x000f220008000800 */
[----:B------:R-:W4:Y:S01]  /*1600*/  LDCU.64 UR8, c[0x0][0xb28] ;  /* 0x00016500ff0877ac */ /* 0x000f220008000a00 */
[----:B-1----:R-:W-:Y:S02]  /*1610*/  UISETP.NE.AND UP0, UPT, UR14, 0x1, UPT ;  /* 0x000000010e00788c */ /* 0x002fe4000bf05270 */
[----:B---3--:R-:W-:Y:S02]  /*1620*/  UIMAD.WIDE.U32 UR10, UR5, UR15, URZ ;  /* 0x0000000f050a72a5 */ /* 0x008fe4000f8e00ff */
[----:B--2---:R-:W-:-:S02]  /*1630*/  UIMAD.WIDE.U32 UR18, UR6, UR12, URZ ;  /* 0x0000000c061272a5 */ /* 0x004fc4000f8e00ff */
[----:B----4-:R-:W-:Y:S02]  /*1640*/  UISETP.NE.AND UP1, UPT, UR28, 0x1, UPT ;  /* 0x000000011c00788c */ /* 0x010fe4000bf25270 */
[----:B------:R-:W-:Y:S01]  /*1650*/  UISETP.NE.AND UP2, UPT, UR23, 0x1, UPT ;  /* 0x000000011700788c */ /* 0x000fe2000bf45270 */
[----:B------:R-:W-:Y:S02]  /*1660*/  UMOV UR10, UR11 ;  /* 0x0000000b000a7c82 */ /* 0x000fe40008000000 */
[----:B------:R-:W-:Y:S01]  /*1670*/  UMOV UR18, UR19 ;  /* 0x0000001300127c82 */ /* 0x000fe20008000000 */
[----:B------:R-:W-:Y:S02]  /*1680*/  @UP0 USHF.R.U32.HI UR5, URZ, UR4, UR10 ;  /* 0x00000004ff050299 */ /* 0x000fe4000801160a */
[----:B------:R-:W-:Y:S02]  /*1690*/  UIMAD.WIDE.U32 UR20, UR26, UR15, URZ ;  /* 0x0000000f1a1472a5 */ /* 0x000fe4000f8e00ff */
[----:B------:R-:W-:-:S02]  /*16a0*/  UIMAD.WIDE.U32 UR10, UR5, UR8, URZ ;  /* 0x00000008050a72a5 */ /* 0x000fc4000f8e00ff */
[----:B------:R-:W-:Y:S02]  /*16b0*/  @UP1 USHF.R.U32.HI UR6, URZ, UR13, UR18 ;  /* 0x0000000dff061299 */ /* 0x000fe40008011612 */
[----:B------:R-:W-:Y:S02]  /*16c0*/  UIMAD.WIDE.U32 UR16, UR31, UR12, URZ ;  /* 0x0000000c1f1072a5 */ /* 0x000fe4000f8e00ff */
[----:B------:R-:W-:Y:S01]  /*16d0*/  UIMAD.WIDE.U32 UR18, UR6, UR8, URZ ;  /* 0x00000008061272a5 */ /* 0x000fe2000f8e00ff */
[----:B------:R-:W-:Y:S01]  /*16e0*/  UMOV UR20, UR21 ;  /* 0x0000001500147c82 */ /* 0x000fe20008000000 */
[----:B------:R-:W-:Y:S01]  /*16f0*/  UMOV UR10, UR11 ;  /* 0x0000000b000a7c82 */ /* 0x000fe20008000000 */
[----:B------:R-:W-:Y:S02]  /*1700*/  USHF.R.U32.HI UR20, URZ, UR4, UR20 ;  /* 0x00000004ff147299 */ /* 0x000fe40008011614 */
[----:B------:R-:W-:Y:S02]  /*1710*/  @UP2 USHF.R.U32.HI UR5, URZ, UR9, UR10 ;  /* 0x00000009ff052299 */ /* 0x000fe4000801160a */
[----:B------:R-:W-:Y:S01]  /*1720*/  UMOV UR7, UR19 ;  /* 0x0000001300077c82 */ /* 0x000fe20008000000 */
[----:B------:R-:W-:Y:S01]  /*1730*/  UMOV UR16, UR17 ;  /* 0x0000001100107c82 */ /* 0x000fe20008000000 */
[----:B------:R-:W-:-:S02]  /*1740*/  @UP2 USHF.R.U32.HI UR6, URZ, UR9, UR7 ;  /* 0x00000009ff062299 */ /* 0x000fc40008011607 */
[----:B------:R-:W-:Y:S02]  /*1750*/  USHF.R.U32.HI UR16, URZ, UR13, UR16 ;  /* 0x0000000dff107299 */ /* 0x000fe40008011610 */
[----:B------:R-:W-:Y:S02]  /*1760*/  USEL UR4, UR26, UR20, !UP0 ;  /* 0x000000141a047287 */ /* 0x000fe4000c000000 */
[----:B------:R-:W-:Y:S02]  /*1770*/  UIMAD UR7, UR5, UR23, URZ ;  /* 0x00000017050772a4 */ /* 0x000fe4000f8e02ff */
[----:B------:R-:W-:Y:S02]  /*1780*/  USEL UR5, UR31, UR16, !UP1 ;  /* 0x000000101f057287 */ /* 0x000fe4000c800000 */
[----:B------:R-:W-:Y:S02]  /*1790*/  UIMAD UR12, UR6, UR23, URZ ;  /* 0x00000017060c72a4 */ /* 0x000fe4000f8e02ff */
[----:B------:R-:W-:-:S02]  /*17a0*/  UISETP.GE.AND UP0, UPT, UR4, UR7, UPT ;  /* 0x000000070400728c */ /* 0x000fc4000bf06270 */
[----:B------:R-:W-:Y:S02]  /*17b0*/  UIMAD.WIDE.U32 UR10, UR4, UR8, URZ ;  /* 0x00000008040a72a5 */ /* 0x000fe4000f8e00ff */
[----:B------:R-:W-:Y:S02]  /*17c0*/  UISETP.GE.OR UP0, UPT, UR5, UR12, UP0 ;  /* 0x0000000c0500728c */ /* 0x000fe40008706670 */
[----:B------:R-:W-:Y:S02]  /*17d0*/  UIMAD.WIDE.U32 UR12, UR5, UR8, URZ ;  /* 0x00000008050c72a5 */ /* 0x000fe4000f8e00ff */
[----:B------:R-:W-:Y:S01]  /*17e0*/  UIADD3 UR10, UPT, UPT, -UR4, URZ, URZ ;  /* 0x000000ff040a7290 */ /* 0x000fe2000fffe1ff */
[----:B------:R-:W-:Y:S01]  /*17f0*/  UMOV UR8, UR11 ;  /* 0x0000000b00087c82 */ /* 0x000fe20008000000 */
[----:B------:R-:W-:Y:S02]  /*1800*/  UIADD3 UR20, UPT, UPT, -UR5, URZ, URZ ;  /* 0x000000ff05147290 */ /* 0x000fe4000fffe1ff */
[----:B------:R-:W-:-:S03]  /*1810*/  USHF.R.U32.HI UR8, URZ, UR9, UR8 ;  /* 0x00000009ff087299 */ /* 0x000fc60008011608 */
[----:B------:R-:W-:Y:S01]  /*1820*/  @!UP0 UMOV UR7, UR13 ;  /* 0x0000000d00078c82 */ /* 0x000fe20008000000 */
[----:B------:R-:W-:Y:S02]  /*1830*/  UIMAD UR26, UR14, UR10, UR26 ;  /* 0x0000000a0e1a72a4 */ /* 0x000fe4000f8e021a */
[----:B------:R-:W-:Y:S02]  /*1840*/  USEL UR8, UR4, UR8, !UP2 ;  /* 0x0000000804087287 */ /* 0x000fe4000d000000 */
[----:B------:R-:W-:Y:S02]  /*1850*/  @!UP0 USHF.R.U32.HI UR7, URZ, UR9, UR7 ;  /* 0x00000009ff078299 */ /* 0x000fe40008011607 */
[----:B------:R-:W-:Y:S02]  /*1860*/  UIADD3 UR9, UPT, UPT, -UR8, URZ, URZ ;  /* 0x000000ff08097290 */ /* 0x000fe4000fffe1ff */
[----:B------:R-:W-:Y:S02]  /*1870*/  @!UP0 USEL UR7, UR5, UR7, !UP2 ;  /* 0x0000000705078287 */ /* 0x000fe4000d000000 */
[----:B------:R-:W-:-:S02]  /*1880*/  UIMAD UR9, UR23, UR9, UR4 ;  /* 0x00000009170972a4 */ /* 0x000fc4000f8e0204 */
[----:B------:R-:W-:Y:S02]  /*1890*/  @!UP0 UIADD3 UR8, UPT, UPT, UR8, -UR7, URZ ;  /* 0x8000000708088290 */ /* 0x000fe4000fffe0ff */
[----:B------:R-:W-:Y:S02]  /*18a0*/  @!UP0 UIMAD UR6, UR9, UR6, UR7 ;  /* 0x00000006090682a4 */ /* 0x000fe4000f8e0207 */
[----:B------:R-:W-:Y:S02]  /*18b0*/  @!UP0 UIMAD UR4, UR8, UR23, UR5 ;  /* 0x00000017080482a4 */ /* 0x000fe4000f8e0205 */
[----:B------:R-:W-:Y:S02]  /*18c0*/  UIMAD UR20, UR28, UR20, UR31 ;  /* 0x000000141c1472a4 */ /* 0x000fe4000f8e021f */
[----:B------:R-:W-:Y:S01]  /*18d0*/  UIMAD UR26, UR4, UR14, UR26 ;  /* 0x0000000e041a72a4 */ /* 0x000fe2000f8e021a */
[----:B------:R-:W-:Y:S02]  /*18e0*/  @!UP0 UMOV UR5, UR6 ;  /* 0x0000000600058c82 */ /* 0x000fe40008000000 */
[----:B------:R-:W-:-:S12]  /*18f0*/  UIMAD UR20, UR5, UR28, UR20 ;  /* 0x0000001c051472a4 */ /* 0x000fd8000f8e0214 */
.L_x_18:
[----:B------:R-:W-:-:S09]  /*1900*/  UISETP.NE.AND UP0, UPT, UR29, 0x1, UPT ;  /* 0x000000011d00788c */ /* 0x000fd2000bf05270 */
[----:B------:R-:W-:Y:S05]  /*1910*/  BRA.U UP0, `(.L_x_19) ;  /* 0x0000000100447547 */ /* 0x000fea000b800000 */
[----:B------:R-:W1:Y:S01]  /*1920*/  LDCU.128 UR8, c[0x0][0xb10] ;  /* 0x00016200ff0877ac */ /* 0x000e620008000c00 */
[----:B------:R-:W2:Y:S01]  /*1930*/  LDCU UR12, c[0x0][0xb0c] ;  /* 0x00016180ff0c77ac */ /* 0x000ea20008000800 */
[----:B------:R-:W3:Y:S01]  /*1940*/  LDCU UR13, c[0x0][0xb20] ;  /* 0x00016400ff0d77ac */ /* 0x000ee20008000800 */
[----:B-1----:R-:W-:Y:S02]  /*1950*/  UIMAD.WIDE.U32 UR6, UR20, UR8, URZ ;  /* 0x00000008140672a5 */ /* 0x002fe4000f8e00ff */
[----:B------:R-:W-:Y:S02]  /*1960*/  UIMAD.WIDE.U32 UR4, UR26, UR11, URZ ;  /* 0x0000000b1a0472a5 */ /* 0x000fe4000f8e00ff */
[----:B--2---:R-:W-:Y:S02]  /*1970*/  UISETP.NE.AND UP1, UPT, UR12, 0x1, UPT ;  /* 0x000000010c00788c */ /* 0x004fe4000bf25270 */
[----:B------:R-:W-:Y:S01]  /*1980*/  UISETP.NE.AND UP0, UPT, UR10, 0x1, UPT ;  /* 0x000000010a00788c */ /* 0x000fe2000bf05270 */
[----:B------:R-:W-:-:S02]  /*1990*/  UMOV UR6, UR7 ;  /* 0x0000000700067c82 */ /* 0x000fc40008000000 */
[----:B------:R-:W-:Y:S01]  /*19a0*/  UMOV UR4, UR5 ;  /* 0x0000000500047c82 */ /* 0x000fe20008000000 */
[----:B------:R-:W-:Y:S02]  /*19b0*/  USHF.R.U32.HI UR6, URZ, UR9, UR6 ;  /* 0x00000009ff067299 */ /* 0x000fe40008011606 */
[----:B---3--:R-:W-:Y:S02]  /*19c0*/  USHF.R.U32.HI UR4, URZ, UR13, UR4 ;  /* 0x0000000dff047299 */ /* 0x008fe40008011604 */
[----:B------:R-:W-:Y:S02]  /*19d0*/  USEL UR5, UR20, UR6, !UP1 ;  /* 0x0000000614057287 */ /* 0x000fe4000c800000 */
[----:B------:R-:W-:-:S04]  /*19e0*/  USEL UR4, UR26, UR4, !UP0 ;  /* 0x000000041a047287 */ /* 0x000fc8000c000000 */
[----:B------:R-:W-:Y:S02]  /*19f0*/  UIADD3 UR6, UPT, UPT, -UR4, UR5, URZ ;  /* 0x0000000504067290 */ /* 0x000fe4000fffe1ff */
[----:B------:R-:W-:Y:S02]  /*1a00*/  UIADD3 UR4, UPT, UPT, UR4, -UR5, URZ ;  /* 0x8000000504047290 */ /* 0x000fe4000fffe0ff */
[----:B------:R-:W-:Y:S02]  /*1a10*/  UIMAD UR26, UR6, UR10, UR26 ;  /* 0x0000000a061a72a4 */ /* 0x000fe4000f8e021a */
[----:B------:R-:W-:-:S12]  /*1a20*/  UIMAD UR20, UR4, UR12, UR20 ;  /* 0x0000000c041472a4 */ /* 0x000fd8000f8e0214 */
.L_x_19:
[----:B------:R-:W-:-:S09]  /*1a30*/  UISETP.EQ.U32.AND UP0, UPT, UR34, 0x1, UPT ;  /* 0x000000012200788c */ /* 0x000fd2000bf02070 */
[----:B------:R-:W-:Y:S05]  /*1a40*/  BRA.U !UP0, `(.L_x_20) ;  /* 0x00000001080c7547 */ /* 0x000fea000b800000 */
[----:B------:R-:W-:Y:S01]  /*1a50*/  UCGABAR_WAIT ;  /* 0x0000000000007dc7 */ /* 0x000fe20008000000 */
[----:B------:R-:W-:Y:S01]  /*1a60*/  CCTL.IVALL ;  /* 0x00000000ff00798f */ /* 0x000fe20002000000 */
[----:B------:R-:W-:Y:S05]  /*1a70*/  BRA `(.L_x_21) ;  /* 0x0000000000047947 */ /* 0x000fea0003800000 */
.L_x_20:
[----:B------:R-:W-:Y:S06]  /*1a80*/  BAR.SYNC.DEFER_BLOCKING 0x0 ;  /* 0x0000000000007b1d */ /* 0x000fec0000010000 */
.L_x_21:
[----:B------:R-:W-:Y:S05]  /*1a90*/  BRA.U UP5, `(.L_x_22) ;  /* 0x0000001505747547 */ /* 0x000fea000b800000 */
[----:B------:R-:W1:Y:S01]  /*1aa0*/  LDCU UR6, c[0x0][0x38c] ;  /* 0x00007180ff0677ac */ /* 0x000e620008000800 */
[----:B------:R-:W-:Y:S01]  /*1ab0*/  PLOP3.LUT P1, PT, PT, PT, UP3, 0x80, 0x8 ;  /* 0x000000000008781c */ /* 0x000fe20003f2f038 */
[----:B------:R-:W-:Y:S01]  /*1ac0*/  IMAD.MOV.U32 R12, RZ, RZ, 0x1 ;  /* 0x00000001ff0c7424 */ /* 0x000fe200078e00ff */
[----:B------:R-:W-:Y:S01]  /*1ad0*/  ISETP.NE.AND P2, PT, R0, RZ, P3 ;  /* 0x000000ff0000720c */ /* 0x000fe20001f45270 */
[----:B------:R-:W-:Y:S01]  /*1ae0*/  USHF.L.U32 UR48, UR31, 0x7, URZ ;  /* 0x000000071f307899 */ /* 0x000fe200080006ff */
[----:B------:R-:W-:Y:S01]  /*1af0*/  PLOP3.LUT P1, PT, P1, PT, PT, 0x8, 0x80 ;  /* 0x000000000080781c */ /* 0x000fe20000f2e170 */
[----:B------:R-:W-:Y:S01]  /*1b00*/  USHF.L.U32 UR47, UR31, 0x6, URZ ;  /* 0x000000061f2f7899 */ /* 0x000fe200080006ff */
[----:B------:R-:W-:Y:S01]  /*1b10*/  CS2R R10, SRZ ;  /* 0x00000000000a7805 */ /* 0x000fe2000001ff00 */
[----:B------:R-:W-:Y:S01]  /*1b20*/  UMOV UR13, 0x400 ;  /* 0x00000400000d7882 */ /* 0x000fe20000000000 */
[----:B------:R-:W-:Y:S01]  /*1b30*/  UISETP.NE.AND UP1, UPT, UR22, URZ, UPT ;  /* 0x000000ff1600728c */ /* 0x000fe2000bf25270 */
[----:B------:R-:W-:Y:S01]  /*1b40*/  IMAD.MOV.U32 R9, RZ, RZ, RZ ;  /* 0x000000ffff097224 */ /* 0x000fe200078e00ff */
[----:B------:R-:W-:Y:S01]  /*1b50*/  ULEA UR13, UR58, UR13, 0x18 ;  /* 0x0000000d3a0d7291 */ /* 0x000fe2000f8ec0ff */
[----:B------:R-:W-:Y:S01]  /*1b60*/  IMAD.MOV.U32 R8, RZ, RZ, 0x1 ;  /* 0x00000001ff087424 */ /* 0x000fe200078e00ff */
[----:B------:R-:W-:-:S02]  /*1b70*/  ULOP3.LUT UR48, UR48, 0x80, URZ, 0xc0, !UPT ;  /* 0x0000008030307892 */ /* 0x000fc4000f8ec0ff */
[----:B------:R-:W-:Y:S01]  /*1b80*/  ULOP3.LUT UR47, UR47, 0x40, URZ, 0xc0, !UPT ;  /* 0x000000402f2f7892 */ /* 0x000fe2000f8ec0ff */
[----:B------:R-:W2:Y:S01]  /*1b90*/  LDCU UR42, c[0x0][0x370] ;  /* 0x00006e00ff2a77ac */ /* 0x000ea20008000800 */
[----:B-1----:R-:W-:Y:S02]  /*1ba0*/  UIADD3 UR5, UPT, UPT, UR6, 0x7f, URZ ;  /* 0x0000007f06057890 */ /* 0x002fe4000fffe0ff */
[----:B------:R-:W-:Y:S02]  /*1bb0*/  UIADD3 UR50, UPT, UPT, UR6, 0xfe, URZ ;  /* 0x000000fe06327890 */ /* 0x000fe4000fffe0ff */
[----:B------:R-:W-:Y:S01]  /*1bc0*/  USHF.R.S32.HI UR4, URZ, 0x1f, UR5 ;  /* 0x0000001fff047899 */ /* 0x000fe20008011405 */
[----:B------:R-:W1:Y:S03]  /*1bd0*/  LDCU.64 UR28, c[0x0][0x348] ;  /* 0x00006900ff1c77ac */ /* 0x000e660008000a00 */
[----:B------:R-:W-:-:S02]  /*1be0*/  ULEA.HI UR4, UR4, UR5, URZ, 0x7 ;  /* 0x0000000504047291 */ /* 0x000fc4000f8f38ff */
[----:B------:R-:W-:Y:S02]  /*1bf0*/  UIADD3 UR5, UPT, UPT, UR6, -0x1, URZ ;  /* 0xffffffff06057890 */ /* 0x000fe4000fffe0ff */
[----:B------:R-:W-:Y:S02]  /*1c00*/  USHF.R.S32.HI UR44, URZ, 0x7, UR4 ;  /* 0x00000007ff2c7899 */ /* 0x000fe40008011404 */
[----:B------:R-:W-:Y:S02]  /*1c10*/  UISETP.GE.U32.AND UP2, UPT, UR5, -0xff, UPT ;  /* 0xffffff010500788c */ /* 0x000fe4000bf46070 */
[----:B------:R-:W-:Y:S01]  /*1c20*/  UISETP.LT.U32.AND UP0, UPT, UR44, 0x8, UPT ;  /* 0x000000082c00788c */ /* 0x000fe2000bf01070 */
[----:B------:R-:W3:Y:S03]  /*1c30*/  LDCU UR41, c[0x0][0x374] ;  /* 0x00006e80ff2977ac */ /* 0x000ee60008000800 */
[----:B------:R-:W-:-:S02]  /*1c40*/  USEL UR43, UR44, 0x8, UP0 ;  /* 0x000000082c2b7887 */ /* 0x000fc40008000000 */
[----:B------:R-:W-:Y:S02]  /*1c50*/  USEL UR21, UR53, 0x2, UP1 ;  /* 0x0000000235157887 */ /* 0x000fe40008800000 */
[----:B------:R-:W-:Y:S02]  /*1c60*/  UIADD3 UR4, UPT, UPT, UR43, -0x1, URZ ;  /* 0xffffffff2b047890 */ /* 0x000fe4000fffe0ff */
[----:B------:R-:W-:Y:S02]  /*1c70*/  @UP2 UIADD3 UR4, UPT, UPT, UR43, URZ, URZ ;  /* 0x000000ff2b042290 */ /* 0x000fe4000fffe0ff */
[----:B------:R-:W-:Y:S02]  /*1c80*/  UIADD3 UR38, UPT, UPT, UR13, 0x6300, UR30 ;  /* 0x000063000d267890 */ /* 0x000fe4000fffe01e */
[----:B------:R-:W-:Y:S02]  /*1c90*/  UIADD3 UR37, UPT, UPT, UR13, 0x16300, UR27 ;  /* 0x000163000d257890 */ /* 0x000fe4000fffe01b */
[----:B------:R-:W-:-:S02]  /*1ca0*/  ULEA UR48, UR33, UR48, 0x6 ;  /* 0x0000003021307291 */ /* 0x000fc4000f8e30ff */
[----:B------:R-:W-:Y:S02]  /*1cb0*/  ULEA UR47, UR32, UR47, 0x4 ;  /* 0x0000002f202f7291 */ /* 0x000fe4000f8e20ff */
[----:B------:R-:W-:Y:S02]  /*1cc0*/  UIADD3 UR49, UPT, UPT, UR44, -UR43, URZ ;  /* 0x8000002b2c317290 */ /* 0x000fe4000fffe0ff */
[----:B------:R-:W-:Y:S02]  /*1cd0*/  UIADD3 UR31, UPT, UPT, UR4, 0x1, URZ ;  /* 0x00000001041f7890 */ /* 0x000fe4000fffe0ff */
[----:B------:R-:W-:Y:S01]  /*1ce0*/  UIADD3 UR46, UPT, UPT, -UR4, URZ, URZ ;  /* 0x000000ff042e7290 */ /* 0x000fe2000fffe1ff */
[----:B-123--:R-:W-:-:S11]  /*1cf0*/  UMOV UR6, URZ ;  /* 0x000000ff00067c82 */ /* 0x00efd60008000000 */
.L_x_42:
[----:B------:R-:W-:-:S09]  /*1d00*/  UISETP.NE.AND UP0, UPT, UR58, URZ, UPT ;  /* 0x000000ff3a00728c */ /* 0x000fd2000bf05270 */
[----:B-1----:R-:W-:Y:S05]  /*1d10*/  BRA.U UP0, `(.L_x_23) ;  /* 0x0000000100287547 */ /* 0x002fea000b800000 */
[----:B------:R-:W-:Y:S02]  /*1d20*/  LEA R0, R9, UR13, 0x3 ;  /* 0x0000000d09007c11 */ /* 0x000fe4000f8e18ff */
[----:B------:R-:W-:-:S04]  /*1d30*/  SHF.L.U32 R3, R8, 0x1f, RZ ;  /* 0x0000001f08037819 */ /* 0x000fc800000006ff */
[----:B------:R-:W1:Y:S02]  /*1d40*/  SYNCS.PHASECHK.TRANS64.TRYWAIT P0, [R0+URZ+0x140], R3 ;  /* 0x00014003000075a7 */ /* 0x000e6400080011ff */
[----:B-1----:R-:W-:Y:S05]  /*1d50*/  @!P0 BRA `(.L_x_24) ;  /* 0x0000008400a48947 */ /* 0x002fea0003800000 */
.L_x_147:
[----:B------:R2:W-:Y:S01]  /*1d60*/  SYNCS.ARRIVE.TRANS64.A1T0 RZ, [R0+URZ+0x130], RZ ;  /* 0x000130ff00ff79a7 */ /* 0x0005e200081000ff */
[----:B------:R-:W-:-:S05]  /*1d70*/  VIADD R9, R9, 0x1 ;  /* 0x0000000109097836 */ /* 0x000fca0000000000 */
[----:B------:R-:W-:-:S04]  /*1d80*/  ISETP.NE.AND P0, PT, R9, 0x2, PT ;  /* 0x000000020900780c */ /* 0x000fc80003f05270 */
[----:B-1----:R-:W-:Y:S02]  /*1d90*/  SEL R3, RZ, 0x1, P0 ;  /* 0x00000001ff037807 */ /* 0x002fe40000000000 */
[----:B------:R-:W-:Y:S02]  /*1da0*/  SEL R9, R9, RZ, P0 ;  /* 0x000000ff09097207 */ /* 0x000fe40000000000 */
[----:B------:R-:W-:-:S07]  /*1db0*/  LOP3.LUT R8, R8, R3, RZ, 0x3c, !PT ;  /* 0x0000000308087212 */ /* 0x000fce00078e3cff */
.L_x_23:
[----:B------:R-:W-:Y:S01]  /*1dc0*/  ULEA UR4, UR6, UR13, 0x3 ;  /* 0x0000000d06047291 */ /* 0x000fe2000f8e18ff */
[----:B--2---:R-:W-:Y:S01]  /*1dd0*/  SHF.L.U32 R0, R12, 0x1f, RZ ;  /* 0x0000001f0c007819 */ /* 0x004fe200000006ff */
[----:B------:R-:W-:Y:S02]  /*1de0*/  UISETP.GE.U32.AND UP0, UPT, UR50, 0xff, UPT ;  /* 0x000000ff3200788c */ /* 0x000fe4000bf06070 */
[----:B------:R-:W-:Y:S01]  /*1df0*/  ULEA UR11, UR26, UR48, 0x8 ;  /* 0x000000301a0b7291 */ /* 0x000fe2000f8e40ff */
[----:B------:R-:W-:-:S04]  /*1e00*/  UMOV UR7, URZ ;  /* 0x000000ff00077c82 */ /* 0x000fc80008000000 */
[----:B------:R1:W2:Y:S01]  /*1e10*/  SYNCS.PHASECHK.TRANS64.TRYWAIT P0, [UR4+0x40], R0 ;  /* 0x00004000ff0075a7 */ /* 0x0002a20008001104 */
[----:B------:R-:W-:-:S04]  /*1e20*/  ULEA.HI UR4, UR20, UR20, URZ, 0x1 ;  /* 0x0000001414047291 */ /* 0x000fc8000f8f08ff */
[----:B------:R-:W-:-:S04]  /*1e30*/  USHF.L.U32 UR4, UR4, 0x6, URZ ;  /* 0x0000000604047899 */ /* 0x000fc800080006ff */
[----:B------:R-:W-:-:S04]  /*1e40*/  ULOP3.LUT UR35, UR4, 0xffffff80, URZ, 0xc0, !UPT ;  /* 0xffffff8004237892 */ /* 0x000fc8000f8ec0ff */
[----:B------:R-:W-:Y:S01]  /*1e50*/  UIADD3 UR35, UPT, UPT, UR47, UR35, URZ ;  /* 0x000000232f237290 */ /* 0x000fe2000fffe0ff */
[----:B------:R-:W-:Y:S11]  /*1e60*/  BRA.U !UP0, `(.L_x_25) ;  /* 0x0000000108c87547 */ /* 0x000ff6000b800000 */
[----:B------:R-:W-:Y:S01]  /*1e70*/  UMOV UR16, UR46 ;  /* 0x0000002e00107c82 */ /* 0x000fe20008000000 */
[----:B------:R-:W-:Y:S01]  /*1e80*/  UMOV UR4, UR6 ;  /* 0x0000000600047c82 */ /* 0x000fe20008000000 */
[----:B------:R-:W-:-:S05]  /*1e90*/  UMOV UR34, URZ ;  /* 0x000000ff00227c82 */ /* 0x000fca0008000000 */
.L_x_31:
[----:B------:R-:W-:Y:S01]  /*1ea0*/  ULEA UR33, UR4, UR13, 0x3 ;  /* 0x0000000d04217291 */ /* 0x000fe2000f8e18ff */
[----:B------:R-:W-:Y:S01]  /*1eb0*/  @P3 MOV R2, 0xc000 ;  /* 0x0000c00000023802 */ /* 0x000fe20000000f00 */
[----:B--234-:R-:W-:Y:S10]  /*1ec0*/  @P0 BRA `(.L_x_26) ;  /* 0x00000000000c0947 */ /* 0x01cff40003800000 */
[----:B------:R-:W-:-:S04]  /*1ed0*/  SHF.L.U32 R3, R12, 0x1f, RZ ;  /* 0x0000001f0c037819 */ /* 0x000fc800000006ff */
[----:B------:R-:W2:Y:S02]  /*1ee0*/  SYNCS.PHASECHK.TRANS64.TRYWAIT P0, [UR33+0x40], R3 ;  /* 0x00004003ff0075a7 */ /* 0x000ea40008001121 */
[----:B--2---:R-:W-:Y:S05]  /*1ef0*/  @!P0 BRA `(.L_x_27) ;  /* 0x0000008400508947 */ /* 0x004fea0003800000 */
.L_x_26:
[----:B------:R2:W-:Y:S01]  /*1f00*/  @P3 SYNCS.ARRIVE.TRANS64 RZ, [UR33], R2 ;  /* 0x00000002ffff39a7 */ /* 0x0005e20008000021 */
[----:B------:R-:W-:Y:S02]  /*1f10*/  ULOP3.LUT UR5, UR21, 0x2, URZ, 0xfc, !UPT ;  /* 0x0000000215057892 */ /* 0x000fe4000f8efcff */
[----:B------:R-:W-:Y:S02]  /*1f20*/  UIADD3 UR16, UPT, UPT, UR16, 0x1, URZ ;  /* 0x0000000110107890 */ /* 0x000fe4000fffe0ff */
[----:B------:R-:W-:Y:S02]  /*1f30*/  UISETP.NE.AND UP0, UPT, UR5, 0x2, UPT ;  /* 0x000000020500788c */ /* 0x000fe4000bf05270 */
[----:B------:R-:W-:-:S07]  /*1f40*/  UISETP.NE.AND UP2, UPT, UR16, 0x1, UPT ;  /* 0x000000011000788c */ /* 0x000fce000bf45270 */
[----:B------:R-:W-:Y:S05]  /*1f50*/  BRA.U UP0, `(.L_x_28) ;  /* 0x0000000100047547 */ /* 0x000fea000b800000 */
[----:B------:R-:W-:Y:S05]  /*1f60*/  BPT.TRAP 0x1 ;  /* 0x000000040000795c */ /* 0x000fea0000300000 */
.L_x_28:
[----:B------:R-:W-:Y:S04]  /*1f70*/  BSSY.RECONVERGENT B0, `(.L_x_29) ;  /* 0x0000003000007945 */ /* 0x000fe80003800200 */
[----:B------:R-:W-:Y:S05]  /*1f80*/  @!P2 BRA `(.L_x_30) ;  /* 0x000000000004a947 */ /* 0x000fea0003800000 */
[----:B------:R-:W-:Y:S05]  /*1f90*/  BPT.TRAP 0x1 ;  /* 0x000000040000795c */ /* 0x000fea0000300000 */
.L_x_30:
[----:B------:R-:W-:Y:S05]  /*1fa0*/  BSYNC.RECONVERGENT B0 ;  /* 0x0000000000007941 */ /* 0x000fea0003800200 */
.L_x_29:
[----:B------:R-:W-:Y:S02]  /*1fb0*/  UIADD3 UR5, UPT, UPT, UR4, 0x1, URZ ;  /* 0x0000000104057890 */ /* 0x000fe4000fffe0ff */
[----:B------:R-:W-:Y:S02]  /*1fc0*/  ULEA UR32, UR4, UR30, 0xd ;  /* 0x0000001e04207291 */ /* 0x000fe4000f8e68ff */
[----:B------:R-:W-:Y:S02]  /*1fd0*/  UISETP.NE.AND UP0, UPT, UR5, 0x8, UPT ;  /* 0x000000080500788c */ /* 0x000fe4000bf05270 */
[----:B------:R-:W-:Y:S02]  /*1fe0*/  UIADD3 UR14, UP1, UPT, UR28, 0x80, URZ ;  /* 0x000000801c0e7890 */ /* 0x000fe4000ff3e0ff */
[----:B------:R-:W-:Y:S02]  /*1ff0*/  USEL UR7, URZ, 0x1, UP0 ;  /* 0x00000001ff077887 */ /* 0x000fe40008000000 */
[----:B------:R-:W-:-:S02]  /*2000*/  USEL UR6, UR5, URZ, UP0 ;  /* 0x000000ff05067287 */ /* 0x000fc40008000000 */
[----:B------:R-:W-:Y:S02]  /*2010*/  ULEA UR8, UR4, UR27, 0xe ;  /* 0x0000001b04087291 */ /* 0x000fe4000f8e70ff */
[----:B------:R-:W-:Y:S01]  /*2020*/  ULEA UR5, UR6, UR13, 0x3 ;  /* 0x0000000d06057291 */ /* 0x000fe2000f8e18ff */
[----:B------:R-:W-:Y:S01]  /*2030*/  LOP3.LUT R12, R12, UR7, RZ, 0x3c, !PT ;  /* 0x000000070c0c7c12 */ /* 0x000fe2000f8e3cff */
[----:B------:R-:W-:Y:S02]  /*2040*/  UIADD3 UR4, UP0, UPT, UR28, 0x180, URZ ;  /* 0x000001801c047890 */ /* 0x000fe4000ff1e0ff */
[----:B------:R-:W-:Y:S01]  /*2050*/  ULOP3.LUT UR33, UR33, 0xfefffff8, URZ, 0xc0, !UPT ;  /* 0xfefffff821217892 */ /* 0x000fe2000f8ec0ff */
[----:B-1----:R-:W-:Y:S01]  /*2060*/  SHF.L.U32 R0, R12, 0x1f, RZ ;  /* 0x0000001f0c007819 */ /* 0x002fe200000006ff */
[----:B------:R-:W-:Y:S02]  /*2070*/  UIADD3.X UR15, UPT, UPT, URZ, UR29, URZ, UP1, !UPT ;  /* 0x0000001dff0f7290 */ /* 0x000fe40008ffe4ff */
[----:B------:R-:W-:Y:S01]  /*2080*/  UIADD3 UR32, UPT, UPT, UR13, 0x6300, UR32 ;  /* 0x000063000d207890 */ /* 0x000fe2000fffe020 */
[----:B------:R3:W4:Y:S01]  /*2090*/  SYNCS.PHASECHK.TRANS64.TRYWAIT P0, [UR5+0x40], R0 ;  /* 0x00004000ff0075a7 */ /* 0x0007220008001105 */
[----:B------:R-:W-:-:S02]  /*20a0*/  UPRMT UR17, URZ, 0x5410, UR25 ;  /* 0x00005410ff117896 */ /* 0x000fc40008000019 */
[----:B------:R-:W-:Y:S02]  /*20b0*/  UIADD3 UR8, UPT, UPT, UR13, 0x16300, UR8 ;  /* 0x000163000d087890 */ /* 0x000fe4000fffe008 */
[----:B------:R-:W-:Y:S02]  /*20c0*/  UIADD3.X UR5, UPT, UPT, URZ, UR29, URZ, UP0, !UPT ;  /* 0x0000001dff057290 */ /* 0x000fe400087fe4ff */
[----:B------:R-:W-:Y:S01]  /*20d0*/  UPRMT UR7, URZ, 0x5410, UR24 ;  /* 0x00005410ff077896 */ /* 0x000fe20008000018 */
[----:B------:R-:W-:Y:S01]  /*20e0*/  UMOV UR18, 0x0 ;  /* 0x0000000000127882 */ /* 0x000fe20000000000 */
[----:B------:R-:W-:Y:S01]  /*20f0*/  UMOV UR19, 0x10000000 ;  /* 0x1000000000137882 */ /* 0x000fe20000000000 */
[----:B------:R-:W-:Y:S01]  /*2100*/  UMOV UR10, UR34 ;  /* 0x00000022000a7c82 */ /* 0x000fe20008000000 */
[----:B------:R-:W-:Y:S01]  /*2110*/  UMOV UR12, UR36 ;  /* 0x00000024000c7c82 */ /* 0x000fe20008000000 */
[----:B------:R-:W-:Y:S01]  /*2120*/  UMOV UR9, UR33 ;  /* 0x0000002100097c82 */ /* 0x000fe20008000000 */
[----:B------:R1:W-:Y:S03]  /*2130*/  UTMALDG.3D.MULTICAST.2CTA [UR32], [UR14], UR17, desc[UR18] ;  /* 0x000012200e0073b4 */ /* 0x0003e60008211811 */
[----:B------:R2:W-:Y:S01]  /*2140*/  UTMALDG.3D.MULTICAST.2CTA [UR8], [UR4], UR7, desc[UR18] ;  /* 0x00001208040073b4 */ /* 0x0005e20008211807 */
[----:B-1----:R-:W-:Y:S01]  /*2150*/  UIADD3 UR34, UPT, UPT, UR34, 0x80, URZ ;  /* 0x0000008022227890 */ /* 0x002fe2000fffe0ff */
[----:B--2---:R-:W-:Y:S01]  /*2160*/  UMOV UR7, UR31 ;  /* 0x0000001f00077c82 */ /* 0x004fe20008000000 */
[----:B------:R-:W-:Y:S01]  /*2170*/  UMOV UR4, UR6 ;  /* 0x0000000600047c82 */ /* 0x000fe20008000000 */
[----:B------:R-:W-:Y:S09]  /*2180*/  BRA.U UP2, `(.L_x_31) ;  /* 0xfffffffd02447547 */ /* 0x000ff2000b83ffff */
.L_x_25:
[----:B------:R-:W-:Y:S01]  /*2190*/  ULEA UR4, UR6, UR13, 0x3 ;  /* 0x0000000d06047291 */ /* 0x000fe2000f8e18ff */
[----:B-1-3--:R-:W-:Y:S01]  /*21a0*/  SHF.L.U32 R0, R12, 0x1f, RZ ;  /* 0x0000001f0c007819 */ /* 0x00afe200000006ff */
[----:B------:R-:W-:Y:S01]  /*21b0*/  @!P1 SYNCS.ARRIVE.TRANS64.A1T0 RZ, [UR13+0xc8], RZ ;  /* 0x0000c8ffffff99a7 */ /* 0x000fe2000810000d */
[----:B------:R-:W-:-:S06]  /*21c0*/  UISETP.GT.AND UP0, UPT, UR44, UR43, UPT ;  /* 0x0000002b2c00728c */ /* 0x000fcc000bf04270 */
[----:B--2-4-:R1:W2:Y:S03]  /*21d0*/  SYNCS.PHASECHK.TRANS64.TRYWAIT P0, [UR4+0x40], R0 ;  /* 0x00004000ff0075a7 */ /* 0x0142a60008001104 */
[----:B------:R-:W-:Y:S05]  /*21e0*/  BRA.U !UP0, `(.L_x_32) ;  /* 0x0000000108c07547 */ /* 0x000fea000b800000 */
[----:B------:R-:W-:Y:S01]  /*21f0*/  UIADD3 UR26, UPT, UPT, UR49, UR7, URZ ;  /* 0x00000007311a7290 */ /* 0x000fe2000fffe0ff */
[----:B------:R-:W-:-:S11]  /*2200*/  UMOV UR4, UR6 ;  /* 0x0000000600047c82 */ /* 0x000fd60008000000 */
.L_x_38:
[----:B------:R-:W-:Y:S01]  /*2210*/  ULEA UR17, UR4, UR13, 0x3 ;  /* 0x0000000d04117291 */ /* 0x000fe2000f8e18ff */
[----:B--2---:R-:W-:Y:S01]  /*2220*/  @P3 MOV R2, 0xc000 ;  /* 0x0000c00000023802 */ /* 0x004fe20000000f00 */
[----:B--2-4-:R-:W-:Y:S10]  /*2230*/  @P0 BRA `(.L_x_33) ;  /* 0x00000000000c0947 */ /* 0x014ff40003800000 */
[----:B------:R-:W-:-:S04]  /*2240*/  SHF.L.U32 R3, R12, 0x1f, RZ ;  /* 0x0000001f0c037819 */ /* 0x000fc800000006ff */
[----:B------:R-:W2:Y:S02]  /*2250*/  SYNCS.PHASECHK.TRANS64.TRYWAIT P0, [UR17+0x40], R3 ;  /* 0x00004003ff0075a7 */ /* 0x000ea40008001111 */
[----:B--2---:R-:W-:Y:S05]  /*2260*/  @!P0 BRA `(.L_x_34) ;  /* 0x00000080008c8947 */ /* 0x004fea0003800000 */
.L_x_33:
[----:B------:R2:W-:Y:S01]  /*2270*/  @P3 SYNCS.ARRIVE.TRANS64 RZ, [UR17], R2 ;  /* 0x00000002ffff39a7 */ /* 0x0005e20008000011 */
[----:B------:R-:W-:-:S04]  /*2280*/  ULOP3.LUT UR5, UR21, 0x2, URZ, 0xfc, !UPT ;  /* 0x0000000215057892 */ /* 0x000fc8000f8efcff */
[----:B------:R-:W-:-:S09]  /*2290*/  UISETP.NE.AND UP0, UPT, UR5, 0x2, UPT ;  /* 0x000000020500788c */ /* 0x000fd2000bf05270 */
[----:B------:R-:W-:Y:S05]  /*22a0*/  BRA.U UP0, `(.L_x_35) ;  /* 0x0000000100047547 */ /* 0x000fea000b800000 */
[----:B------:R-:W-:Y:S05]  /*22b0*/  BPT.TRAP 0x1 ;  /* 0x000000040000795c */ /* 0x000fea0000300000 */
.L_x_35:
[----:B------:R-:W-:Y:S04]  /*22c0*/  BSSY.RECONVERGENT B0, `(.L_x_36) ;  /* 0x0000003000007945 */ /* 0x000fe80003800200 */
[----:B------:R-:W-:Y:S05]  /*22d0*/  @!P2 BRA `(.L_x_37) ;  /* 0x000000000004a947 */ /* 0x000fea0003800000 */
[----:B------:R-:W-:Y:S05]  /*22e0*/  BPT.TRAP 0x1 ;  /* 0x000000040000795c */ /* 0x000fea0000300000 */
.L_x_37:
[----:B------:R-:W-:Y:S05]  /*22f0*/  BSYNC.RECONVERGENT B0 ;  /* 0x0000000000007941 */ /* 0x000fea0003800200 */
.L_x_36:
[----:B------:R-:W-:Y:S02]  /*2300*/  UIADD3 UR5, UPT, UPT, UR4, 0x1, URZ ;  /* 0x0000000104057890 */ /* 0x000fe4000fffe0ff */
[----:B------:R-:W-:Y:S02]  /*2310*/  UIADD3 UR14, UP1, UPT, UR28, 0x80, URZ ;  /* 0x000000801c0e7890 */ /* 0x000fe4000ff3e0ff */
[----:B------:R-:W-:Y:S02]  /*2320*/  UISETP.NE.AND UP0, UPT, UR5, 0x8, UPT ;  /* 0x000000080500788c */ /* 0x000fe4000bf05270 */
[----:B------:R-:W-:Y:S02]  /*2330*/  ULEA UR16, UR4, UR38, 0xd ;  /* 0x0000002604107291 */ /* 0x000fe4000f8e68ff */
[----:B------:R-:W-:Y:S02]  /*2340*/  USEL UR8, URZ, 0x1, UP0 ;  /* 0x00000001ff087887 */ /* 0x000fe40008000000 */
[----:B------:R-:W-:-:S02]  /*2350*/  USEL UR6, UR5, URZ, UP0 ;  /* 0x000000ff05067287 */ /* 0x000fc40008000000 */
[----:B------:R-:W-:Y:S02]  /*2360*/  UIADD3 UR22, UP0, UPT, UR28, 0x180, URZ ;  /* 0x000001801c167890 */ /* 0x000fe4000ff1e0ff */
[----:B------:R-:W-:Y:S01]  /*2370*/  ULEA UR5, UR6, UR13, 0x3 ;  /* 0x0000000d06057291 */ /* 0x000fe2000f8e18ff */
[----:B------:R-:W-:Y:S01]  /*2380*/  LOP3.LUT R12, R12, UR8, RZ, 0x3c, !PT ;  /* 0x000000080c0c7c12 */ /* 0x000fe2000f8e3cff */
[----:B------:R-:W-:Y:S02]  /*2390*/  ULEA UR8, UR4, UR37, 0xe ;  /* 0x0000002504087291 */ /* 0x000fe4000f8e70ff */
[----:B------:R-:W-:Y:S01]  /*23a0*/  USHF.L.U32 UR18, UR7, 0x7, URZ ;  /* 0x0000000707127899 */ /* 0x000fe200080006ff */
[----:B-1----:R-:W-:Y:S01]  /*23b0*/  SHF.L.U32 R0, R12, 0x1f, RZ ;  /* 0x0000001f0c007819 */ /* 0x002fe200000006ff */
[----:B------:R-:W-:Y:S02]  /*23c0*/  ULOP3.LUT UR17, UR17, 0xfefffff8, URZ, 0xc0, !UPT ;  /* 0xfefffff811117892 */ /* 0x000fe4000f8ec0ff */
[----:B------:R-:W-:Y:S01]  /*23d0*/  UPRMT UR4, URZ, 0x5410, UR25 ;  /* 0x00005410ff047896 */ /* 0x000fe20008000019 */
[----:B------:R3:W4:Y:S01]  /*23e0*/  SYNCS.PHASECHK.TRANS64.TRYWAIT P0, [UR5+0x40], R0 ;  /* 0x00004000ff0075a7 */ /* 0x0007220008001105 */
[----:B------:R-:W-:-:S02]  /*23f0*/  UIADD3.X UR15, UPT, UPT, URZ, UR29, URZ, UP1, !UPT ;  /* 0x0000001dff0f7290 */ /* 0x000fc40008ffe4ff */
[----:B------:R-:W-:Y:S02]  /*2400*/  UPRMT UR5, URZ, 0x5410, UR24 ;  /* 0x00005410ff057896 */ /* 0x000fe40008000018 */
[----:B------:R-:W-:Y:S01]  /*2410*/  UIADD3.X UR23, UPT, UPT, URZ, UR29, URZ, UP0, !UPT ;  /* 0x0000001dff177290 */ /* 0x000fe200087fe4ff */
[----:B------:R-:W-:Y:S01]  /*2420*/  UMOV UR32, 0x0 ;  /* 0x0000000000207882 */ /* 0x000fe20000000000 */
[----:B------:R-:W-:Y:S01]  /*2430*/  UMOV UR33, 0x10000000 ;  /* 0x1000000000217882 */ /* 0x000fe20000000000 */
[----:B------:R-:W-:Y:S01]  /*2440*/  UMOV UR19, UR35 ;  /* 0x0000002300137c82 */ /* 0x000fe20008000000 */
[----:B------:R-:W-:Y:S01]  /*2450*/  UMOV UR20, UR36 ;  /* 0x0000002400147c82 */ /* 0x000fe20008000000 */
[----:B------:R-:W-:Y:S01]  /*2460*/  UMOV UR12, UR36 ;  /* 0x00000024000c7c82 */ /* 0x000fe20008000000 */
[----:B------:R-:W-:Y:S01]  /*2470*/  UMOV UR9, UR17 ;  /* 0x0000001100097c82 */ /* 0x000fe20008000000 */
[----:B------:R-:W-:Y:S01]  /*2480*/  UMOV UR10, UR18 ;  /* 0x00000012000a7c82 */ /* 0x000fe20008000000 */
[----:B------:R1:W-:Y:S01]  /*2490*/  UTMALDG.3D.MULTICAST.2CTA [UR16], [UR14], UR4, desc[UR32] ;  /* 0x000020100e0073b4 */ /* 0x0003e20008211804 */
[----:B------:R-:W-:-:S04]  /*24a0*/  UIADD3 UR7, UPT, UPT, UR7, 0x1, URZ ;  /* 0x0000000107077890 */ /* 0x000fc8000fffe0ff */
[----:B------:R-:W-:Y:S01]  /*24b0*/  UISETP.NE.AND UP0, UPT, UR7, UR26, UPT ;  /* 0x0000001a0700728c */ /* 0x000fe2000bf05270 */
[----:B------:R3:W-:Y:S01]  /*24c0*/  UTMALDG.3D.MULTICAST.2CTA [UR8], [UR22], UR5, desc[UR32] ;  /* 0x00002008160073b4 */ /* 0x0007e20008211805 */
[----:B-1----:R-:W-:-:S07]  /*24d0*/  UMOV UR4, UR6 ;  /* 0x0000000600047c82 */ /* 0x002fce0008000000 */
[----:B---3--:R-:W-:Y:S05]  /*24e0*/  BRA.U UP0, `(.L_x_38) ;  /* 0xfffffffd00487547 */ /* 0x008fea000b83ffff */
.L_x_32:
[C---:B------:R-:W-:Y:S01]  /*24f0*/  LEA R3, R11.reuse, UR13, 0x3 ;  /* 0x0000000d0b037c11 */ /* 0x040fe2000f8e18ff */
[----:B------:R-:W-:Y:S01]  /*2500*/  NOP ;  /* 0x0000000000007918 */ /* 0x000fe20000000000 */
[----:B-1----:R-:W-:Y:S02]  /*2510*/  SHF.L.U32 R0, R10, 0x1f, RZ ;  /* 0x0000001f0a007819 */ /* 0x002fe400000006ff */
[----:B------:R-:W-:Y:S02]  /*2520*/  LEA R5, R11, UR13, 0x4 ;  /* 0x0000000d0b057c11 */ /* 0x000fe4000f8e20ff */
[----:B--2-4-:R-:W1:Y:S02]  /*2530*/  SYNCS.PHASECHK.TRANS64.TRYWAIT P0, [R3+URZ+0xd0], R0 ;  /* 0x0000d000030075a7 */ /* 0x014e6400080011ff */
[----:B-1----:R-:W-:Y:S05]  /*2540*/  @!P0 BRA `(.L_x_39) ;  /* 0x0000007c00ec8947 */ /* 0x002fea0003800000 */
.L_x_150:
[----:B------:R-:W2:Y:S01]  /*2550*/  LDS.128 R4, [R5+0x160] ;  /* 0x0001600005047984 */ /* 0x000ea20000000c00 */
[----:B------:R-:W-:Y:S01]  /*2560*/  UISETP.GE.AND UP0, UPT, UR45, 0x1, UPT ;  /* 0x000000012d00788c */ /* 0x000fe2000bf06270 */
[----:B------:R-:W-:Y:S01]  /*2570*/  @!PT LDS RZ, [RZ] ;  /* 0x00000000fffff984 */ /* 0x000fe20000000800 */
[----:B------:R-:W-:Y:S01]  /*2580*/  @!PT LDS RZ, [RZ] ;  /* 0x00000000fffff984 */ /* 0x000fe20000000800 */
[----:B------:R-:W-:Y:S01]  /*2590*/  @!PT LDS RZ, [RZ] ;  /* 0x00000000fffff984 */ /* 0x000fe20000000800 */
[----:B------:R-:W-:Y:S01]  /*25a0*/  @!PT LDS RZ, [RZ] ;  /* 0x00000000fffff984 */ /* 0x000fe20000000800 */
[----:B------:R3:W-:Y:S06]  /*25b0*/  MEMBAR.ALL.CTA ;  /* 0x0000000000007992 */ /* 0x0007ec0000008000 */
[----:B---3--:R-:W3:Y:S01]  /*25c0*/  FENCE.VIEW.ASYNC.S ;  /* 0x00000000000073c6 */ /* 0x008ee20000000000 */
[----:B--2---:R-:W-:-:S13]  /*25d0*/  LOP3.LUT P0, RZ, R6, 0x1, RZ, 0xc0, !PT ;  /* 0x0000000106ff7812 */ /* 0x004fda000780c0ff */
[----:B---3--:R-:W-:Y:S01]  /*25e0*/  VOTEU.ANY UP1, P0 ;  /* 0x0000000000ff7886 */ /* 0x008fe20000020100 */
[----:B------:R-:W-:-:S13]  /*25f0*/  PLOP3.LUT P0, PT, PT, PT, UP1, 0x80, 0x8 ;  /* 0x000000000008781c */ /* 0x000fda0003f0f018 */
[----:B-1----:R-:W-:Y:S02]  /*2600*/  @P0 LOP3.LUT R0, R5, 0xffff, RZ, 0xc0, !PT ;  /* 0x0000ffff05000812 */ /* 0x002fe400078ec0ff */
[----:B------:R-:W-:Y:S02]  /*2610*/  @P0 MOV R2, R4 ;  /* 0x0000000400020202 */ /* 0x000fe40000000f00 */
[----:B------:R-:W-:Y:S01]  /*2620*/  @P0 R2UR UR5, R0 ;  /* 0x00000000000502ca */ /* 0x000fe200000e0000 */
[----:B------:R-:W-:Y:S01]  /*2630*/  VIADD R0, R3, 0xe0 ;  /* 0x000000e003007836 */ /* 0x000fe20000000000 */
[----:B------:R-:W-:Y:S02]  /*2640*/  @P0 SHF.R.U32.HI R4, RZ, 0x10, R5 ;  /* 0x00000010ff040819 */ /* 0x000fe40000011605 */
[----:B------:R-:W-:Y:S02]  /*2650*/  @P0 R2UR UR7, R2 ;  /* 0x00000000020702ca */ /* 0x000fe400000e0000 */
[----:B------:R-:W-:-:S02]  /*2660*/  PRMT R0, RZ, 0x654, R0 ;  /* 0x00000654ff007816 */ /* 0x000fc40000000000 */
[----:B------:R-:W-:Y:S02]  /*2670*/  @P0 R2UR UR4, R4 ;  /* 0x00000000040402ca */ /* 0x000fe400000e0000 */
[----:B------:R1:W-:Y:S03]  /*2680*/  SYNCS.ARRIVE.TRANS64.RED.A1T0 RZ, [R0+URZ], RZ ;  /* 0x000000ff00ff79a7 */ /* 0x0003e600081004ff */
[----:B------:R-:W-:-:S04]  /*2690*/  @UP1 UMOV UR39, UR5 ;  /* 0x0000000500271c82 */ /* 0x000fc80008000000 */
[----:B------:R-:W-:-:S04]  /*26a0*/  @UP1 UMOV UR40, UR7 ;  /* 0x0000000700281c82 */ /* 0x000fc80008000000 */
[----:B------:R-:W-:Y:S01]  /*26b0*/  @UP1 UMOV UR36, UR4 ;  /* 0x0000000400241c82 */ /* 0x000fe20008000000 */
[----:B------:R-:W-:Y:S05]  /*26c0*/  BRA.U !UP0, `(.L_x_40) ;  /* 0x0000000108d47547 */ /* 0x000fea000b800000 */
[----:B------:R-:W2:Y:S01]  /*26d0*/  LDCU.128 UR16, c[0x0][0xb10] ;  /* 0x00016200ff1077ac */ /* 0x000ea20008000c00 */
[----:B------:R-:W3:Y:S01]  /*26e0*/  LDCU UR12, c[0x0][0xb20] ;  /* 0x00016400ff0c77ac */ /* 0x000ee20008000800 */
[----:B------:R-:W4:Y:S01]  /*26f0*/  LDCU UR20, c[0x0][0xb0c] ;  /* 0x00016180ff1477ac */ /* 0x000f220008000800 */
[----:B------:R-:W1:Y:S01]  /*2700*/  LDCU.64 UR8, c[0x0][0xb28] ;  /* 0x00016500ff0877ac */ /* 0x000e620008000a00 */
[----:B------:R-:W-:Y:S02]  /*2710*/  UISETP.NE.AND UP3, UPT, UR45, 0x1, UPT ;  /* 0x000000012d00788c */ /* 0x000fe4000bf65270 */
[----:B--2---:R-:W-:Y:S02]  /*2720*/  UIMAD.WIDE.U32 UR10, UR41, UR19, URZ ;  /* 0x00000013290a72a5 */ /* 0x004fe4000f8e00ff */
[----:B------:R-:W-:Y:S02]  /*2730*/  UIMAD.WIDE.U32 UR4, UR42, UR16, URZ ;  /* 0x000000102a0472a5 */ /* 0x000fe4000f8e00ff */
[----:B------:R-:W-:-:S02]  /*2740*/  UISETP.NE.AND UP0, UPT, UR18, 0x1, UPT ;  /* 0x000000011200788c */ /* 0x000fc4000bf05270 */
[----:B------:R-:W-:Y:S01]  /*2750*/  UIMAD.WIDE.U32 UR22, UR39, UR19, URZ ;  /* 0x00000013271672a5 */ /* 0x000fe2000f8e00ff */
[----:B------:R-:W-:Y:S02]  /*2760*/  UMOV UR10, UR11 ;  /* 0x0000000b000a7c82 */ /* 0x000fe40008000000 */
[----:B------:R-:W-:Y:S01]  /*2770*/  UMOV UR4, UR5 ;  /* 0x0000000500047c82 */ /* 0x000fe20008000000 */
[----:B---3--:R-:W-:Y:S02]  /*2780*/  USHF.R.U32.HI UR10, URZ, UR12, UR10 ;  /* 0x0000000cff0a7299 */ /* 0x008fe4000801160a */
[----:B----4-:R-:W-:Y:S02]  /*2790*/  UISETP.NE.AND UP2, UPT, UR20, 0x1, UPT ;  /* 0x000000011400788c */ /* 0x010fe4000bf45270 */
[----:B------:R-:W-:Y:S02]  /*27a0*/  USHF.R.U32.HI UR4, URZ, UR17, UR4 ;  /* 0x00000011ff047299 */ /* 0x000fe40008011604 */
[----:B------:R-:W-:-:S02]  /*27b0*/  USEL UR5, UR41, UR10, !UP0 ;  /* 0x0000000a29057287 */ /* 0x000fc4000c000000 */
[----:B------:R-:W-:Y:S02]  /*27c0*/  USEL UR7, UR42, UR4, !UP2 ;  /* 0x000000042a077287 */ /* 0x000fe4000d000000 */
[----:B-1----:R-:W-:Y:S01]  /*27d0*/  UIMAD.WIDE.U32 UR10, UR5, UR8, URZ ;  /* 0x00000008050a72a5 */ /* 0x002fe2000f8e00ff */
[----:B------:R-:W-:Y:S01]  /*27e0*/  UMOV UR4, UR23 ;  /* 0x0000001700047c82 */ /* 0x000fe20008000000 */
[----:B------:R-:W-:Y:S02]  /*27f0*/  UIMAD.WIDE.U32 UR14, UR40, UR16, URZ ;  /* 0x00000010280e72a5 */ /* 0x000fe4000f8e00ff */
[----:B------:R-:W-:-:S03]  /*2800*/  UIMAD.WIDE.U32 UR22, UR7, UR8, URZ ;  /* 0x00000008071672a5 */ /* 0x000fc6000f8e00ff */
[----:B------:R-:W-:Y:S01]  /*2810*/  UMOV UR10, UR11 ;  /* 0x0000000b000a7c82 */ /* 0x000fe20008000000 */
[----:B------:R-:W-:Y:S02]  /*2820*/  USHF.R.U32.HI UR4, URZ, UR12, UR4 ;  /* 0x0000000cff047299 */ /* 0x000fe40008011604 */
[----:B------:R-:W-:Y:S01]  /*2830*/  @UP3 USHF.R.U32.HI UR5, URZ, UR9, UR10 ;  /* 0x00000009ff053299 */ /* 0x000fe2000801160a */
[----:B------:R-:W-:Y:S01]  /*2840*/  UMOV UR14, UR15 ;  /* 0x0000000f000e7c82 */ /* 0x000fe20008000000 */
[----:B------:R-:W-:Y:S01]  /*2850*/  UMOV UR22, UR23 ;  /* 0x0000001700167c82 */ /* 0x000fe20008000000 */
[----:B------:R-:W-:Y:S02]  /*2860*/  USHF.R.U32.HI UR17, URZ, UR17, UR14 ;  /* 0x00000011ff117299 */ /* 0x000fe4000801160e */
[----:B------:R-:W-:Y:S02]  /*2870*/  USEL UR4, UR39, UR4, !UP0 ;  /* 0x0000000427047287 */ /* 0x000fe4000c000000 */
[----:B------:R-:W-:-:S02]  /*2880*/  @UP3 USHF.R.U32.HI UR7, URZ, UR9, UR22 ;  /* 0x00000009ff073299 */ /* 0x000fc40008011616 */
[----:B------:R-:W-:Y:S02]  /*2890*/  UIMAD UR10, UR45, UR5, URZ ;  /* 0x000000052d0a72a4 */ /* 0x000fe4000f8e02ff */
[----:B------:R-:W-:Y:S02]  /*28a0*/  USEL UR5, UR40, UR17, !UP2 ;  /* 0x0000001128057287 */ /* 0x000fe4000d000000 */
[----:B------:R-:W-:Y:S02]  /*28b0*/  UIMAD UR12, UR45, UR7, URZ ;  /* 0x000000072d0c72a4 */ /* 0x000fe4000f8e02ff */
[----:B------:R-:W-:Y:S02]  /*28c0*/  UISETP.GE.AND UP0, UPT, UR4, UR10, UPT ;  /* 0x0000000a0400728c */ /* 0x000fe4000bf06270 */
[----:B------:R-:W-:Y:S02]  /*28d0*/  UIMAD.WIDE.U32 UR10, UR4, UR8, URZ ;  /* 0x00000008040a72a5 */ /* 0x000fe4000f8e00ff */
[----:B------:R-:W-:-:S02]  /*28e0*/  UISETP.GE.OR UP0, UPT, UR5, UR12, UP0 ;  /* 0x0000000c0500728c */ /* 0x000fc40008706670 */
        /* <DEDUP_REMOVED lines=19> */
.L_x_40:
[----:B------:R-:W2:Y:S02]  /*2a20*/  LDCU UR4, c[0x0][0xb30] ;  /* 0x00016600ff0477ac */ /* 0x000ea40008000800 */
[----:B--2---:R-:W-:-:S09]  /*2a30*/  UISETP.NE.AND UP0, UPT, UR4, 0x1, UPT ;  /* 0x000000010400788c */ /* 0x004fd2000bf05270 */
[----:B------:R-:W-:Y:S05]  /*2a40*/  BRA.U UP0, `(.L_x_41) ;  /* 0x0000000100447547 */ /* 0x000fea000b800000 */
[----:B------:R-:W2:Y:S01]  /*2a50*/  LDCU.128 UR16, c[0x0][0xb10] ;  /* 0x00016200ff1077ac */ /* 0x000ea20008000c00 */
[----:B------:R-:W3:Y:S01]  /*2a60*/  LDCU UR10, c[0x0][0xb0c] ;  /* 0x00016180ff0a77ac */ /* 0x000ee20008000800 */
[----:B------:R-:W4:Y:S01]  /*2a70*/  LDCU UR7, c[0x0][0xb20] ;  /* 0x00016400ff0777ac */ /* 0x000f220008000800 */
[----:B--2---:R-:W-:Y:S02]  /*2a80*/  UIMAD.WIDE.U32 UR8, UR40, UR16, URZ ;  /* 0x00000010280872a5 */ /* 0x004fe4000f8e00ff */
[----:B------:R-:W-:Y:S02]  /*2a90*/  UIMAD.WIDE.U32 UR4, UR39, UR19, URZ ;  /* 0x00000013270472a5 */ /* 0x000fe4000f8e00ff */
[----:B---3--:R-:W-:Y:S02]  /*2aa0*/  UISETP.NE.AND UP2, UPT, UR10, 0x1, UPT ;  /* 0x000000010a00788c */ /* 0x008fe4000bf45270 */
[----:B------:R-:W-:Y:S01]  /*2ab0*/  UISETP.NE.AND UP0, UPT, UR18, 0x1, UPT ;  /* 0x000000011200788c */ /* 0x000fe2000bf05270 */
[----:B------:R-:W-:-:S02]  /*2ac0*/  UMOV UR8, UR9 ;  /* 0x0000000900087c82 */ /* 0x000fc40008000000 */
[----:B------:R-:W-:Y:S01]  /*2ad0*/  UMOV UR4, UR5 ;  /* 0x0000000500047c82 */ /* 0x000fe20008000000 */
[----:B------:R-:W-:Y:S02]  /*2ae0*/  USHF.R.U32.HI UR17, URZ, UR17, UR8 ;  /* 0x00000011ff117299 */ /* 0x000fe40008011608 */
[----:B----4-:R-:W-:Y:S02]  /*2af0*/  USHF.R.U32.HI UR4, URZ, UR7, UR4 ;  /* 0x00000007ff047299 */ /* 0x010fe40008011604 */
[----:B------:R-:W-:Y:S02]  /*2b00*/  USEL UR5, UR40, UR17, !UP2 ;  /* 0x0000001128057287 */ /* 0x000fe4000d000000 */
[----:B------:R-:W-:-:S04]  /*2b10*/  USEL UR4, UR39, UR4, !UP0 ;  /* 0x0000000427047287 */ /* 0x000fc8000c000000 */
[----:B------:R-:W-:Y:S02]  /*2b20*/  UIADD3 UR7, UPT, UPT, UR5, -UR4, URZ ;  /* 0x8000000405077290 */ /* 0x000fe4000fffe0ff */
[----:B------:R-:W-:Y:S02]  /*2b30*/  UIADD3 UR4, UPT, UPT, -UR5, UR4, URZ ;  /* 0x0000000405047290 */ /* 0x000fe4000fffe1ff */
[----:B------:R-:W-:Y:S02]  /*2b40*/  UIMAD UR39, UR7, UR18, UR39 ;  /* 0x00000012072772a4 */ /* 0x000fe4000f8e0227 */
[----:B------:R-:W-:-:S12]  /*2b50*/  UIMAD UR40, UR4, UR10, UR40 ;  /* 0x0000000a042872a4 */ /* 0x000fd8000f8e0228 */
.L_x_41:
[----:B------:R-:W-:Y:S01]  /*2b60*/  VIADD R11, R11, 0x1 ;  /* 0x000000010b0b7836 */ /* 0x000fe20000000000 */
[----:B------:R-:W-:Y:S01]  /*2b70*/  PLOP3.LUT P1, PT, PT, PT, PT, 0x80, 0x8 ;  /* 0x000000000008781c */ /* 0x000fe20003f2f070 */
[----:B------:R-:W-:Y:S02]  /*2b80*/  UIADD3 UR20, UPT, UPT, UR40, UR59, URZ ;  /* 0x0000003b28147290 */ /* 0x000fe4000fffe0ff */
[----:B------:R-:W-:Y:S01]  /*2b90*/  UIADD3 UR26, UPT, UPT, UR39, UR62, URZ ;  /* 0x0000003e271a7290 */ /* 0x000fe2000fffe0ff */
[----:B------:R-:W-:-:S04]  /*2ba0*/  ISETP.NE.AND P0, PT, R11, 0x2, PT ;  /* 0x000000020b00780c */ /* 0x000fc80003f05270 */
[----:B------:R-:W-:Y:S02]  /*2bb0*/  SEL R3, RZ, 0x1, P0 ;  /* 0x00000001ff037807 */ /* 0x000fe40000000000 */
[----:B------:R-:W-:Y:S02]  /*2bc0*/  SEL R11, R11, RZ, P0 ;  /* 0x000000ff0b0b7207 */ /* 0x000fe40000000000 */
[----:B------:R-:W-:Y:S01]  /*2bd0*/  LOP3.LUT R10, R10, R3, RZ, 0x3c, !PT ;  /* 0x000000030a0a7212 */ /* 0x000fe200078e3cff */
[----:B------:R-:W-:Y:S06]  /*2be0*/  BRA.U UP1, `(.L_x_42) ;  /* 0xfffffff101447547 */ /* 0x000fec000b83ffff */
[----:B------:R-:W-:Y:S01]  /*2bf0*/  UIADD3 UR13, UPT, UPT, UR13, 0x40, URZ ;  /* 0x000000400d0d7890 */ /* 0x000fe2000fffe0ff */
[----:B------:R-:W-:-:S03]  /*2c00*/  SHF.L.U32 R3, R12, 0x1f, RZ ;  /* 0x0000001f0c037819 */ /* 0x000fc600000006ff */
[----:B------:R-:W-:-:S09]  /*2c10*/  ULEA UR4, UR6, UR13, 0x3 ;  /* 0x0000000d06047291 */ /* 0x000fd2000f8e18ff */
[----:B------:R-:W2:Y:S02]  /*2c20*/  SYNCS.PHASECHK.TRANS64.TRYWAIT P0, [UR4], R3 ;  /* 0x00000003ff0075a7 */ /* 0x000ea40008001104 */
[----:B--2---:R-:W-:Y:S05]  /*2c30*/  @!P0 BRA `(.L_x_43) ;  /* 0x0000007800448947 */ /* 0x004fea0003800000 */
.L_x_152:
[----:B------:R-:W-:-:S04]  /*2c40*/  UIADD3 UR4, UPT, UPT, UR6, 0x1, URZ ;  /* 0x0000000106047890 */ /* 0x000fc8000fffe0ff */
[----:B------:R-:W-:-:S04]  /*2c50*/  UISETP.NE.AND UP0, UPT, UR4, 0x8, UPT ;  /* 0x000000080400788c */ /* 0x000fc8000bf05270 */
[----:B------:R-:W-:Y:S02]  /*2c60*/  USEL UR6, URZ, 0x1, UP0 ;  /* 0x00000001ff067887 */ /* 0x000fe40008000000 */
[----:B------:R-:W-:-:S04]  /*2c70*/  USEL UR4, UR4, URZ, UP0 ;  /* 0x000000ff04047287 */ /* 0x000fc80008000000 */
[----:B------:R-:W-:Y:S01]  /*2c80*/  ULEA UR5, UR4, UR13, 0x3 ;  /* 0x0000000d04057291 */ /* 0x000fe2000f8e18ff */
[----:B------:R-:W-:-:S04]  /*2c90*/  LOP3.LUT R2, R12, UR6, RZ, 0x3c, !PT ;  /* 0x000000060c027c12 */ /* 0x000fc8000f8e3cff */
[----:B-1----:R-:W-:-:S04]  /*2ca0*/  SHF.L.U32 R3, R2, 0x1f, RZ ;  /* 0x0000001f02037819 */ /* 0x002fc800000006ff */
[----:B------:R-:W1:Y:S02]  /*2cb0*/  SYNCS.PHASECHK.TRANS64.TRYWAIT P0, [UR5], R3 ;  /* 0x00000003ff0075a7 */ /* 0x000e640008001105 */
[----:B-1----:R-:W-:Y:S05]  /*2cc0*/  @!P0 BRA `(.L_x_44) ;  /* 0x0000007800388947 */ /* 0x002fea0003800000 */
.L_x_154:
        /* <DEDUP_REMOVED lines=9> */
.L_x_156:
        /* <DEDUP_REMOVED lines=9> */
.L_x_158:
        /* <DEDUP_REMOVED lines=9> */
.L_x_160:
        /* <DEDUP_REMOVED lines=9> */
.L_x_162:
        /* <DEDUP_REMOVED lines=9> */
.L_x_164:
[----:B------:R-:W-:-:S04]  /*2fa0*/  UIADD3 UR4, UPT, UPT, UR4, 0x1, URZ ;  /* 0x0000000104047890 */ /* 0x000fc8000fffe0ff */
[----:B------:R-:W-:-:S04]  /*2fb0*/  UISETP.NE.AND UP0, UPT, UR4, 0x8, UPT ;  /* 0x000000080400788c */ /* 0x000fc8000bf05270 */
[----:B------:R-:W-:Y:S02]  /*2fc0*/  USEL UR5, URZ, 0x1, UP0 ;  /* 0x00000001ff057887 */ /* 0x000fe40008000000 */
[----:B------:R-:W-:-:S04]  /*2fd0*/  USEL UR4, UR4, URZ, UP0 ;  /* 0x000000ff04047287 */ /* 0x000fc80008000000 */
[----:B------:R-:W-:Y:S01]  /*2fe0*/  ULEA UR4, UR4, UR13, 0x3 ;  /* 0x0000000d04047291 */ /* 0x000fe2000f8e18ff */
[----:B-1----:R-:W-:-:S04]  /*2ff0*/  LOP3.LUT R3, R2, UR5, RZ, 0x3c, !PT ;  /* 0x0000000502037c12 */ /* 0x002fc8000f8e3cff */
[----:B------:R-:W-:Y:S01]  /*3000*/  SHF.L.U32 R3, R3, 0x1f, RZ ;  /* 0x0000001f03037819 */ /* 0x000fe200000006ff */
[----:B------:R-:W-:-:S07]  /*3010*/  IMAD.U32 R0, RZ, RZ, UR4 ;  /* 0x00000004ff007e24 */ /* 0x000fce000f8e00ff */
.L_x_50:
[----:B-1----:R1:W2:Y:S02]  /*3020*/  SYNCS.PHASECHK.TRANS64.TRYWAIT P0, [R0+URZ], R3 ;  /* 0x00000003000075a7 */ /* 0x0022a400080011ff */
[----:B--2---:R-:W-:Y:S05]  /*3030*/  @!P0 NANOSLEEP.SYNCS 0x989680 ;  /* 0x009896800000895d */ /* 0x004fea0003900000 */
[----:B------:R-:W2:Y:S02]  /*3040*/  @!P0 SYNCS.PHASECHK.TRANS64 P0, [R0+URZ], R3 ;  /* 0x00000003000085a7 */ /* 0x000ea400080010ff */
[----:B--2---:R-:W-:Y:S05]  /*3050*/  @P0 EXIT ;  /* 0x000000000000094d */ /* 0x004fea0003800000 */
[----:B------:R-:W-:Y:S05]  /*3060*/  BRA `(.L_x_50) ;  /* 0xfffffffc00ec7947 */ /* 0x000fea000383ffff */
.L_x_22:
[----:B------:R-:W-:-:S04]  /*3070*/  UISETP.NE.AND UP0, UPT, UR58, URZ, UPT ;  /* 0x000000ff3a00728c */ /* 0x000fc8000bf05270 */
[----:B------:R-:W-:-:S09]  /*3080*/  UISETP.NE.OR UP0, UPT, UR22, 0x1, UP0 ;  /* 0x000000011600788c */ /* 0x000fd20008705670 */
[----:B------:R-:W-:Y:S05]  /*3090*/  BRA.U UP0, `(.L_x_51) ;  /* 0x0000000500487547 */ /* 0x000fea000b800000 */
[----:B------:R-:W-:Y:S01]  /*30a0*/  ISETP.GE.U32.AND P2, PT, R0, 0x10, PT ;  /* 0x000000100000780c */ /* 0x000fe20003f46070 */
[----:B------:R-:W-:Y:S01]  /*30b0*/  IMAD.MOV.U32 R12, RZ, RZ, 0x1 ;  /* 0x00000001ff0c7424 */ /* 0x000fe200078e00ff */
[----:B------:R-:W-:Y:S02]  /*30c0*/  CS2R R10, SRZ ;  /* 0x00000000000a7805 */ /* 0x000fe4000001ff00 */
[----:B------:R-:W-:Y:S01]  /*30d0*/  CS2R R8, SRZ ;  /* 0x0000000000087805 */ /* 0x000fe2000001ff00 */
[----:B------:R-:W-:Y:S01]  /*30e0*/  UMOV UR4, 0x400 ;  /* 0x0000040000047882 */ /* 0x000fe20000000000 */
[----:B------:R-:W-:Y:S01]  /*30f0*/  UMOV UR5, URZ ;  /* 0x000000ff00057c82 */ /* 0x000fe20008000000 */
[----:B------:R-:W-:-:S12]  /*3100*/  ULEA UR6, UR58, UR4, 0x18 ;  /* 0x000000043a067291 */ /* 0x000fd8000f8ec0ff */
.L_x_55:
[----:B------:R-:W-:Y:S02]  /*3110*/  LEA R2, R8, UR6, 0x3 ;  /* 0x0000000608027c11 */ /* 0x000fe4000f8e18ff */
[----:B------:R-:W-:-:S03]  /*3120*/  SHF.L.U32 R5, R9, 0x1f, RZ ;  /* 0x0000001f09057819 */ /* 0x000fc600000006ff */
[----:B------:R-:W-:Y:S01]  /*3130*/  VIADD R4, R2, 0x140 ;  /* 0x0000014002047836 */ /* 0x000fe20000000000 */
[----:B------:R-:W1:Y:S02]  /*3140*/  SYNCS.PHASECHK.TRANS64.TRYWAIT P0, [R2+URZ+0x130], R5 ;  /* 0x00013005020075a7 */ /* 0x000e6400080011ff */
[----:B-1----:R-:W-:Y:S05]  /*3150*/  @!P0 BRA `(.L_x_52) ;  /* 0x0000007400a48947 */ /* 0x002fea0003800000 */
.L_x_165:
[----:B------:R-:W-:Y:S01]  /*3160*/  ULEA UR4, UR5, UR6, 0x3 ;  /* 0x0000000605047291 */ /* 0x000fe2000f8e18ff */
[----:B------:R-:W-:Y:S02]  /*3170*/  PRMT R4, RZ, 0x654, R4 ;  /* 0x00000654ff047816 */ /* 0x000fe40000000004 */
[----:B-1----:R-:W-:Y:S01]  /*3180*/  SHF.L.U32 R5, R12, 0x1f, RZ ;  /* 0x0000001f0c057819 */ /* 0x002fe200000006ff */
[----:B------:R-:W-:Y:S01]  /*3190*/  UIADD3 UR7, UPT, UPT, UR4, 0xd0, URZ ;  /* 0x000000d004077890 */ /* 0x000fe2000fffe0ff */
[----:B------:R1:W-:Y:S05]  /*31a0*/  SYNCS.ARRIVE.TRANS64.RED.A1T0 RZ, [R4+URZ], RZ ;  /* 0x000000ff04ff79a7 */ /* 0x0003ea00081004ff */
[----:B------:R-:W-:Y:S01]  /*31b0*/  IMAD.U32 R7, RZ, RZ, UR7 ;  /* 0x00000007ff077e24 */ /* 0x000fe2000f8e00ff */
[----:B------:R-:W2:Y:S04]  /*31c0*/  SYNCS.PHASECHK.TRANS64.TRYWAIT P0, [UR4+0xe0], R5 ;  /* 0x0000e005ff0075a7 */ /* 0x000ea80008001104 */
[----:B------:R-:W-:Y:S01]  /*31d0*/  PRMT R6, R0, 0x654, R7 ;  /* 0x0000065400067816 */ /* 0x000fe20000000007 */
[----:B-1----:R-:W-:Y:S01]  /*31e0*/  @!P2 IMAD.MOV.U32 R4, RZ, RZ, 0x10 ;  /* 0x00000010ff04a424 */ /* 0x002fe200078e00ff */
[----:B--2---:R-:W-:Y:S06]  /*31f0*/  @!P0 BRA `(.L_x_53) ;  /* 0x0000007400908947 */ /* 0x004fec0003800000 */
.L_x_167:
[----:B------:R-:W-:Y:S01]  /*3200*/  ULEA UR8, UR5, UR6, 0x4 ;  /* 0x0000000605087291 */ /* 0x000fe2000f8e20ff */
[----:B------:R-:W-:Y:S01]  /*3210*/  SEL R3, R6, R3, !P2 ;  /* 0x0000000306037207 */ /* 0x000fe20005000000 */
[----:B------:R-:W-:Y:S01]  /*3220*/  UIADD3 UR9, UPT, UPT, UR4, 0xd0, URZ ;  /* 0x000000d004097890 */ /* 0x000fe2000fffe0ff */
[----:B-1----:R-:W-:Y:S01]  /*3230*/  LEA R2, R11, UR6, 0x3 ;  /* 0x000000060b027c11 */ /* 0x002fe2000f8e18ff */
[----:B------:R-:W-:Y:S01]  /*3240*/  UIADD3 UR8, UPT, UPT, UR8, 0x160, URZ ;  /* 0x0000016008087890 */ /* 0x000fe2000fffe0ff */
[----:B------:R-:W-:Y:S01]  /*3250*/  SHF.L.U32 R5, R10, 0x1f, RZ ;  /* 0x0000001f0a057819 */ /* 0x000fe200000006ff */
[----:B------:R1:W-:Y:S01]  /*3260*/  @!P2 SYNCS.ARRIVE.TRANS64.RED RZ, [R3+URZ], R4 ;  /* 0x0000000403ffa9a7 */ /* 0x0003e200080004ff */
[----:B------:R-:W-:Y:S01]  /*3270*/  UIADD3 UR4, UPT, UPT, UR5, 0x1, URZ ;  /* 0x0000000105047890 */ /* 0x000fe2000fffe0ff */
[----:B------:R-:W-:-:S03]  /*3280*/  VIADD R8, R8, 0x1 ;  /* 0x0000000108087836 */ /* 0x000fc60000000000 */
[----:B------:R-:W-:Y:S02]  /*3290*/  UISETP.NE.AND UP0, UPT, UR4, 0x2, UPT ;  /* 0x000000020400788c */ /* 0x000fe4000bf05270 */
[----:B------:R-:W-:Y:S06]  /*32a0*/  UGETNEXTWORKID.BROADCAST [UR8], [UR9] ;  /* 0x00000000080073ca */ /* 0x000fec0008000100 */
[----:B------:R-:W-:Y:S01]  /*32b0*/  USEL UR7, URZ, 0x1, UP0 ;  /* 0x00000001ff077887 */ /* 0x000fe20008000000 */
[----:B------:R-:W-:Y:S01]  /*32c0*/  ISETP.NE.AND P0, PT, R8, 0x2, PT ;  /* 0x000000020800780c */ /* 0x000fe20003f05270 */
[----:B------:R-:W-:Y:S01]  /*32d0*/  USEL UR5, UR4, URZ, UP0 ;  /* 0x000000ff04057287 */ /* 0x000fe20008000000 */
[----:B------:R-:W2:Y:S03]  /*32e0*/  SYNCS.PHASECHK.TRANS64.TRYWAIT P1, [R2+URZ+0xd0], R5 ;  /* 0x0000d005020075a7 */ /* 0x000ea600080211ff */
[----:B------:R-:W-:Y:S01]  /*32f0*/  LOP3.LUT R12, R12, UR7, RZ, 0x3c, !PT ;  /* 0x000000070c0c7c12 */ /* 0x000fe2000f8e3cff */
[----:B-12---:R-:W-:Y:S07]  /*3300*/  @!P1 BRA `(.L_x_54) ;  /* 0x0000007400649947 */ /* 0x006fee0003800000 */
.L_x_168:
[C---:B------:R-:W-:Y:S01]  /*3310*/  LEA R4, R11.reuse, UR6, 0x4 ;  /* 0x000000060b047c11 */ /* 0x040fe2000f8e20ff */
[----:B-1----:R-:W-:Y:S01]  /*3320*/  VIADD R2, R2, 0xe0 ;  /* 0x000000e002027836 */ /* 0x002fe20000000000 */
[----:B------:R-:W-:Y:S01]  /*3330*/  SEL R8, R8, RZ, P0 ;  /* 0x000000ff08087207 */ /* 0x000fe20000000000 */
[----:B------:R-:W-:-:S03]  /*3340*/  VIADD R11, R11, 0x1 ;  /* 0x000000010b0b7836 */ /* 0x000fc60000000000 */
[----:B------:R-:W1:Y:S01]  /*3350*/  LDS.128 R4, [R4+0x160] ;  /* 0x0001600004047984 */ /* 0x000e620000000c00 */
[----:B------:R-:W-:Y:S02]  /*3360*/  PRMT R2, RZ, 0x654, R2 ;  /* 0x00000654ff027816 */ /* 0x000fe40000000002 */
[C---:B------:R-:W-:Y:S01]  /*3370*/  ISETP.NE.AND P1, PT, R11.reuse, 0x2, PT ;  /* 0x000000020b00780c */ /* 0x040fe20003f25270 */
[----:B------:R-:W-:Y:S01]  /*3380*/  @!PT LDS RZ, [RZ] ;  /* 0x00000000fffff984 */ /* 0x000fe20000000800 */
[----:B------:R-:W-:Y:S01]  /*3390*/  @!PT LDS RZ, [RZ] ;  /* 0x00000000fffff984 */ /* 0x000fe20000000800 */
[----:B------:R-:W-:Y:S01]  /*33a0*/  @!PT LDS RZ, [RZ] ;  /* 0x00000000fffff984 */ /* 0x000fe20000000800 */
[----:B------:R-:W-:Y:S01]  /*33b0*/  @!PT LDS RZ, [RZ] ;  /* 0x00000000fffff984 */ /* 0x000fe20000000800 */
[----:B------:R2:W-:Y:S06]  /*33c0*/  MEMBAR.ALL.CTA ;  /* 0x0000000000007992 */ /* 0x0005ec0000008000 */
[----:B--2---:R-:W2:Y:S01]  /*33d0*/  FENCE.VIEW.ASYNC.S ;  /* 0x00000000000073c6 */ /* 0x004ea20000000000 */
[----:B------:R-:W-:Y:S01]  /*33e0*/  SEL R11, R11, RZ, P1 ;  /* 0x000000ff0b0b7207 */ /* 0x000fe20000800000 */
[----:B--2---:R2:W-:Y:S01]  /*33f0*/  SYNCS.ARRIVE.TRANS64.RED.A1T0 RZ, [R2+URZ], RZ ;  /* 0x000000ff02ff79a7 */ /* 0x0045e200081004ff */
[----:B-1----:R-:W-:-:S02]  /*3400*/  LOP3.LUT P3, RZ, R6, 0x1, RZ, 0xc0, !PT ;  /* 0x0000000106ff7812 */ /* 0x002fc4000786c0ff */
[----:B------:R-:W-:-:S04]  /*3410*/  SEL R5, RZ, 0x1, P1 ;  /* 0x00000001ff057807 */ /* 0x000fc80000800000 */
[----:B------:R-:W-:Y:S02]  /*3420*/  LOP3.LUT R10, R10, R5, RZ, 0x3c, !PT ;  /* 0x000000050a0a7212 */ /* 0x000fe400078e3cff */
[----:B--2---:R-:W-:-:S04]  /*3430*/  SEL R2, RZ, 0x1, P0 ;  /* 0x00000001ff027807 */ /* 0x004fc80000000000 */
[----:B------:R-:W-:Y:S01]  /*3440*/  LOP3.LUT R9, R9, R2, RZ, 0x3c, !PT ;  /* 0x0000000209097212 */ /* 0x000fe200078e3cff */
[----:B------:R-:W-:Y:S06]  /*3450*/  @P3 BRA `(.L_x_55) ;  /* 0xfffffffc002c3947 */ /* 0x000fec000383ffff */
[----:B------:R-:W-:Y:S01]  /*3460*/  ULEA UR4, UR5, UR6, 0x3 ;  /* 0x0000000605047291 */ /* 0x000fe2000f8e18ff */
[----:B------:R-:W-:-:S08]  /*3470*/  SHF.L.U32 R3, R12, 0x1f, RZ ;  /* 0x0000001f0c037819 */ /* 0x000fd000000006ff */
[----:B------:R-:W1:Y:S02]  /*3480*/  SYNCS.PHASECHK.TRANS64 P0, [UR4+0xe0], R3 ;  /* 0x0000e003ff0075a7 */ /* 0x000e640008001004 */
[----:B-1----:R-:W-:Y:S05]  /*3490*/  @P0 BRA `(.L_x_56) ;  /* 0x0000000000080947 */ /* 0x002fea0003800000 */
[----:B------:R-:W1:Y:S02]  /*34a0*/  SYNCS.PHASECHK.TRANS64.TRYWAIT P0, [UR4+0xe0], R3 ;  /* 0x0000e003ff0075a7 */ /* 0x000e640008001104 */
[----:B-1----:R-:W-:Y:S05]  /*34b0*/  @!P0 BRA `(.L_x_57) ;  /* 0x00000074000c8947 */ /* 0x002fea0003800000 */
.L_x_56:
[----:B------:R-:W-:-:S04]  /*34c0*/  UIADD3 UR7, UPT, UPT, UR5, 0x1, URZ ;  /* 0x0000000105077890 */ /* 0x000fc8000fffe0ff */
[----:B------:R-:W-:-:S04]  /*34d0*/  UISETP.NE.AND UP0, UPT, UR7, 0x2, UPT ;  /* 0x000000020700788c */ /* 0x000fc8000bf05270 */
[----:B------:R-:W-:Y:S02]  /*34e0*/  USEL UR8, URZ, 0x1, UP0 ;  /* 0x00000001ff087887 */ /* 0x000fe40008000000 */
[----:B------:R-:W-:-:S04]  /*34f0*/  USEL UR7, UR7, URZ, UP0 ;  /* 0x000000ff07077287 */ /* 0x000fc80008000000 */
[----:B------:R-:W-:Y:S01]  /*3500*/  ULEA UR7, UR7, UR6, 0x3 ;  /* 0x0000000607077291 */ /* 0x000fe2000f8e18ff */
[----:B-1----:R-:W-:-:S04]  /*3510*/  LOP3.LUT R3, R12, UR8, RZ, 0x3c, !PT ;  /* 0x000000080c037c12 */ /* 0x002fc8000f8e3cff */
[----:B------:R-:W-:-:S04]  /*3520*/  SHF.L.U32 R0, R3, 0x1f, RZ ;  /* 0x0000001f03007819 */ /* 0x000fc800000006ff */
[----:B------:R-:W1:Y:S02]  /*3530*/  SYNCS.PHASECHK.TRANS64 P0, [UR7+0xe0], R0 ;  /* 0x0000e000ff0075a7 */ /* 0x000e640008001007 */
[----:B-1----:R-:W-:Y:S05]  /*3540*/  @P0 EXIT ;  /* 0x000000000000094d */ /* 0x002fea0003800000 */
[----:B------:R-:W-:Y:S02]  /*3550*/  SHF.L.U32 R3, R3, 0x1f, RZ ;  /* 0x0000001f03037819 */ /* 0x000fe400000006ff */
[----:B------:R-:W-:-:S07]  /*3560*/  MOV R0, UR7 ;  /* 0x0000000700007c02 */ /* 0x000fce0008000f00 */
.L_x_58:
[----:B-1----:R1:W2:Y:S02]  /*3570*/  SYNCS.PHASECHK.TRANS64.TRYWAIT P0, [R0+URZ+0xe0], R3 ;  /* 0x0000e003000075a7 */ /* 0x0022a400080011ff */
[----:B--2---:R-:W-:Y:S05]  /*3580*/  @!P0 NANOSLEEP.SYNCS 0x989680 ;  /* 0x009896800000895d */ /* 0x004fea0003900000 */
[----:B------:R-:W2:Y:S02]  /*3590*/  @!P0 SYNCS.PHASECHK.TRANS64 P0, [R0+URZ+0xe0], R3 ;  /* 0x0000e003000085a7 */ /* 0x000ea400080010ff */
[----:B--2---:R-:W-:Y:S05]  /*35a0*/  @P0 EXIT ;  /* 0x000000000000094d */ /* 0x004fea0003800000 */
[----:B------:R-:W-:Y:S05]  /*35b0*/  BRA `(.L_x_58) ;  /* 0xfffffffc00ec7947 */ /* 0x000fea000383ffff */
.L_x_51:
[----:B------:R-:W-:Y:S05]  /*35c0*/  BRA.U UP4, `(.L_x_59) ;  /* 0x0000001104d87547 */ /* 0x000fea000b800000 */
[----:B------:R-:W-:Y:S01]  /*35d0*/  UMOV UR4, 0x40 ;  /* 0x0000004000047882 */ /* 0x000fe20000000000 */
[----:B------:R-:W-:Y:S01]  /*35e0*/  NOP ;  /* 0x0000000000007918 */ /* 0x000fe20000000000 */
[----:B------:R-:W-:Y:S01]  /*35f0*/  ULEA UR5, UR58, UR4, 0x18 ;  /* 0x000000043a057291 */ /* 0x000fe2000f8ec0ff */
[----:B------:R-:W-:Y:S02]  /*3600*/  UMOV UR6, 0x400 ;  /* 0x0000040000067882 */ /* 0x000fe40000000000 */
[----:B------:R-:W-:-:S06]  /*3610*/  ULEA UR6, UR58, UR6, 0x18 ;  /* 0x000000063a067291 */ /* 0x000fcc000f8ec0ff */
[----:B------:R-:W1:Y:S02]  /*3620*/  LDS.U8 R0, [UR5+0x1c] ;  /* 0x00001c05ff007984 */ /* 0x000e640008000000 */
[----:B-1----:R-:W-:-:S13]  /*3630*/  ISETP.NE.AND P0, PT, R0, RZ, PT ;  /* 0x000000ff0000720c */ /* 0x002fda0003f05270 */
[----:B------:R-:W-:Y:S05]  /*3640*/  @P0 BRA `(.L_x_60) ;  /* 0x0000000400080947 */ /* 0x000fea0003800000 */
[----:B------:R-:W-:Y:S02]  /*3650*/  UISETP.NE.U32.AND UP1, UPT, UR47, 0x1, UPT ;  /* 0x000000012f00788c */ /* 0x000fe4000bf25070 */
[----:B------:R-:W-:-:S07]  /*3660*/  UIADD3 UR7, UPT, UPT, UR5, 0x8, URZ ;  /* 0x0000000805077890 */ /* 0x000fce000fffe0ff */
[----:B------:R-:W-:Y:S05]  /*3670*/  BRA.U !UP1, `(.L_x_61) ;  /* 0x00000001099c7547 */ /* 0x000fea000b800000 */
[----:B------:R-:W-:Y:S01]  /*3680*/  ELECT P0, URZ, PT ;  /* 0x0000000000ff782f */ /* 0x000fe20003800000 */
[----:B------:R-:W-:-:S12]  /*3690*/  BSSY B0, `(.L_x_61) ;  /* 0x0000025000007945 */ /* 0x000fd80003800000 */
[----:B------:R-:W-:Y:S05]  /*36a0*/  @!P0 BRA `(.L_x_62) ;  /* 0x00000000008c8947 */ /* 0x000fea0003800000 */
[----:B------:R-:W-:-:S05]  /*36b0*/  UMOV UR4, 0x10 ;  /* 0x0000001000047882 */ /* 0x000fca0000000000 */
[----:B------:R-:W-:Y:S04]  /*36c0*/  DEPBAR.LE SB1, 0x36 ;  /* 0x00009d800000791a */ /* 0x000fe80000000000 */
[----:B------:R-:W1:Y:S02]  /*36d0*/  UTCATOMSWS.2CTA.FIND_AND_SET.ALIGN UP0, UR4, UR4 ;  /* 0x00000004000475e3 */ /* 0x000e640008200800 */
[----:B-1----:R-:W-:Y:S01]  /*36e0*/  MOV R11, UR4 ;  /* 0x00000004000b7c02 */ /* 0x002fe20008000f00 */
[----:B------:R-:W-:Y:S06]  /*36f0*/  BRA.U UP0, `(.L_x_63) ;  /* 0x0000000100187547 */ /* 0x000fec000b800000 */
.L_x_64:
[----:B------:R-:W-:Y:S05]  /*3700*/  NANOSLEEP 0x64 ;  /* 0x000000640000795d */ /* 0x000fea0003800000 */
[----:B------:R-:W-:-:S05]  /*3710*/  UMOV UR4, 0x10 ;  /* 0x0000001000047882 */ /* 0x000fca0000000000 */
[----:B------:R-:W-:Y:S04]  /*3720*/  DEPBAR.LE SB1, 0x36 ;  /* 0x00009d800000791a */ /* 0x000fe80000000000 */
[----:B------:R-:W1:Y:S02]  /*3730*/  UTCATOMSWS.2CTA.FIND_AND_SET.ALIGN UP0, UR4, UR4 ;  /* 0x00000004000475e3 */ /* 0x000e640008200800 */
[----:B-1----:R-:W-:Y:S01]  /*3740*/  MOV R11, UR4 ;  /* 0x00000004000b7c02 */ /* 0x002fe20008000f00 */
[----:B------:R-:W-:Y:S05]  /*3750*/  BRA.U !UP0, `(.L_x_64) ;  /* 0xfffffffd08e87547 */ /* 0x000fea000b83ffff */
.L_x_63:
[----:B------:R-:W1:Y:S01]  /*3760*/  LDS R7, [UR5+0x10] ;  /* 0x00001005ff077984 */ /* 0x000e620008000800 */
[----:B------:R-:W-:Y:S01]  /*3770*/  IMAD.U32 R5, RZ, RZ, UR6 ;  /* 0x00000006ff057e24 */ /* 0x000fe2000f8e00ff */
[----:B------:R-:W-:-:S03]  /*3780*/  MOV R4, UR46 ;  /* 0x0000002e00047c02 */ /* 0x000fc60008000f00 */
[----:B------:R-:W-:Y:S01]  /*3790*/  VIADD R5, R5, 0x180 ;  /* 0x0000018005057836 */ /* 0x000fe20000000000 */
[----:B-1----:R-:W-:-:S04]  /*37a0*/  SHF.L.U32 R7, R7, 0x1f, RZ ;  /* 0x0000001f07077819 */ /* 0x002fc800000006ff */
[----:B------:R-:W1:Y:S02]  /*37b0*/  SYNCS.PHASECHK.TRANS64.TRYWAIT P0, [UR5+0x8], R7 ;  /* 0x00000807ff0075a7 */ /* 0x000e640008001105 */
[----:B-1----:R-:W-:Y:S05]  /*37c0*/  @P0 BRA `(.L_x_65) ;  /* 0x0000000000080947 */ /* 0x002fea0003800000 */
[----:B------:R-:W1:Y:S02]  /*37d0*/  SYNCS.PHASECHK.TRANS64.TRYWAIT P0, [UR5+0x8], R7 ;  /* 0x00000807ff0075a7 */ /* 0x000e640008001105 */
[----:B-1----:R-:W-:Y:S05]  /*37e0*/  @!P0 BRA `(.L_x_66) ;  /* 0x0000007000588947 */ /* 0x002fea0003800000 */
.L_x_65:
[----:B-1----:R-:W-:Y:S01]  /*37f0*/  HFMA2 R0, -RZ, RZ, 0, 5.9604644775390625e-08 ;  /* 0x00000001ff007431 */ /* 0x002fe200000001ff */
[----:B------:R-:W-:Y:S01]  /*3800*/  UPRMT UR4, UR46, 0x654, UR7 ;  /* 0x000006542e047896 */ /* 0x000fe20008000007 */
[----:B------:R-:W-:Y:S01]  /*3810*/  IMAD.MOV.U32 R8, RZ, RZ, 0xffff ;  /* 0x0000ffffff087424 */ /* 0x000fe200078e00ff */
[----:B------:R-:W-:Y:S01]  /*3820*/  PRMT R4, R4, 0x654, R5 ;  /* 0x0000065404047816 */ /* 0x000fe20000000005 */
[----:B------:R-:W-:Y:S02]  /*3830*/  IMAD.MOV.U32 R6, RZ, RZ, 0x4 ;  /* 0x00000004ff067424 */ /* 0x000fe400078e00ff */
[----:B------:R-:W-:Y:S01]  /*3840*/  IMAD.SHL.U32 R9, R11, 0x20, RZ ;  /* 0x000000200b097824 */ /* 0x000fe200078e00ff */
[----:B------:R-:W-:Y:S02]  /*3850*/  MOV R5, UR4 ;  /* 0x0000000400057c02 */ /* 0x000fe40008000f00 */
[-C--:B------:R-:W-:Y:S01]  /*3860*/  SHF.L.U32 R8, R8, R11.reuse, RZ ;  /* 0x0000000b08087219 */ /* 0x080fe200000006ff */
[----:B------:R1:W-:Y:S01]  /*3870*/  SYNCS.ARRIVE.TRANS64.RED RZ, [UR4], R6 ;  /* 0x00000006ffff79a7 */ /* 0x0003e20008000404 */
[----:B------:R-:W-:Y:S01]  /*3880*/  SHF.L.U32 R7, R0, R11, RZ ;  /* 0x0000000b00077219 */ /* 0x000fe200000006ff */
[----:B------:R1:W-:Y:S04]  /*3890*/  STS [UR6+0x180], R9 ;  /* 0x00018009ff007988 */ /* 0x0003e80008000806 */
[----:B------:R1:W-:Y:S04]  /*38a0*/  STAS [R4.64], R11 ;  /* 0x0000000b04007dbd */ /* 0x0003e8000c0008ff */
[----:B------:R1:W-:Y:S04]  /*38b0*/  ATOMS.OR RZ, [UR5+0x14], R8 ;  /* 0x00001408ffff798c */ /* 0x0003e8000b000005 */
[----:B------:R1:W-:Y:S04]  /*38c0*/  ATOMS.OR RZ, [UR5+0x18], R7 ;  /* 0x00001807ffff798c */ /* 0x0003e8000b000005 */
[----:B------:R1:W-:Y:S02]  /*38d0*/  ATOMS.XOR RZ, [UR5+0x10], R0 ;  /* 0x00001000ffff798c */ /* 0x0003e4000b800005 */
.L_x_62:
[----:B------:R-:W-:Y:S05]  /*38e0*/  BSYNC B0 ;  /* 0x0000000000007941 */ /* 0x000fea0003800000 */
.L_x_61:
[----:B------:R-:W-:Y:S05]  /*38f0*/  BRA.U UP1, `(.L_x_67) ;  /* 0x00000001016c7547 */ /* 0x000fea000b800000 */
[----:B------:R-:W-:-:S03]  /*3900*/  UMOV UR4, 0xffffffff ;  /* 0xffffffff00047882 */ /* 0x000fc60000000000 */
[----:B------:R-:W-:Y:S05]  /*3910*/  BRA.DIV UR4, `(.L_x_68) ;  /* 0x0000007204247947 */ /* 0x000fea000b800000 */
[----:B------:R-:W-:-:S13]  /*3920*/  ELECT P6, URZ, PT ;  /* 0x0000000000ff782f */ /* 0x000fda00038c0000 */
.L_x_172:
[----:B------:R-:W-:Y:S05]  /*3930*/  @!P6 BRA `(.L_x_67) ;  /* 0x00000000005ce947 */ /* 0x000fea0003800000 */
[----:B-1----:R-:W1:Y:S02]  /*3940*/  LDS R5, [UR5+0x10] ;  /* 0x00001005ff057984 */ /* 0x002e640008000800 */
[----:B-1----:R-:W-:-:S04]  /*3950*/  SHF.L.U32 R5, R5, 0x1f, RZ ;  /* 0x0000001f05057819 */ /* 0x002fc800000006ff */
[----:B------:R-:W1:Y:S02]  /*3960*/  SYNCS.PHASECHK.TRANS64.TRYWAIT P0, [UR5+0x8], R5 ;  /* 0x00000805ff0075a7 */ /* 0x000e640008001105 */
[----:B-1----:R-:W-:Y:S05]  /*3970*/  @P0 BRA `(.L_x_69) ;  /* 0x0000000000080947 */ /* 0x002fea0003800000 */
[----:B------:R-:W1:Y:S02]  /*3980*/  SYNCS.PHASECHK.TRANS64.TRYWAIT P0, [UR5+0x8], R5 ;  /* 0x00000805ff0075a7 */ /* 0x000e640008001105 */
[----:B-1----:R-:W-:Y:S05]  /*3990*/  @!P0 BRA `(.L_x_70) ;  /* 0x0000007000248947 */ /* 0x002fea0003800000 */
.L_x_69:
[----:B------:R-:W2:Y:S01]  /*39a0*/  LDS R7, [UR6+0x180] ;  /* 0x00018006ff077984 */ /* 0x000ea20008000800 */
[----:B-1----:R-:W-:Y:S02]  /*39b0*/  HFMA2 R0, -RZ, RZ, 0, 5.9604644775390625e-08 ;  /* 0x00000001ff007431 */ /* 0x002fe400000001ff */
[----:B------:R-:W-:Y:S01]  /*39c0*/  IMAD.MOV.U32 R4, RZ, RZ, 0xffff ;  /* 0x0000ffffff047424 */ /* 0x000fe200078e00ff */
[----:B------:R-:W-:Y:S01]  /*39d0*/  UPRMT UR4, UR46, 0x654, UR7 ;  /* 0x000006542e047896 */ /* 0x000fe20008000007 */
[----:B--2---:R-:W-:-:S03]  /*39e0*/  IMAD.SHL.U32 R5, R7, 0x20, RZ ;  /* 0x0000002007057824 */ /* 0x004fc600078e00ff */
[-C--:B------:R-:W-:Y:S02]  /*39f0*/  SHF.L.U32 R4, R4, R7.reuse, RZ ;  /* 0x0000000704047219 */ /* 0x080fe400000006ff */
[----:B------:R-:W-:Y:S01]  /*3a00*/  SHF.L.U32 R7, R0, R7, RZ ;  /* 0x0000000700077219 */ /* 0x000fe200000006ff */
[----:B------:R2:W-:Y:S04]  /*3a10*/  STS [UR6+0x180], R5 ;  /* 0x00018005ff007988 */ /* 0x0005e80008000806 */
[----:B------:R2:W-:Y:S04]  /*3a20*/  ATOMS.OR RZ, [UR5+0x14], R4 ;  /* 0x00001404ffff798c */ /* 0x0005e8000b000005 */
[----:B------:R2:W-:Y:S01]  /*3a30*/  ATOMS.OR RZ, [UR5+0x18], R7 ;  /* 0x00001807ffff798c */ /* 0x0005e2000b000005 */
[----:B------:R-:W-:Y:S03]  /*3a40*/  SYNCS.ARRIVE.TRANS64.RED.A1T0 RZ, [UR4], RZ ;  /* 0x000000ffffff79a7 */ /* 0x000fe60008100404 */
[----:B------:R2:W-:Y:S01]  /*3a50*/  ATOMS.XOR RZ, [UR5+0x10], R0 ;  /* 0x00001000ffff798c */ /* 0x0005e2000b800005 */
[----:B------:R-:W-:Y:S05]  /*3a60*/  BRA `(.L_x_67) ;  /* 0x0000000000107947 */ /* 0x000fea0003800000 */
.L_x_60:
[----:B------:R-:W-:Y:S02]  /*3a70*/  MOV R0, 0xffffffff ;  /* 0xffffffff00007802 */ /* 0x000fe40000000f00 */
[----:B------:R-:W-:-:S03]  /*3a80*/  MOV R4, 0x3ab0 ;  /* 0x00003ab000047802 */ /* 0x000fc60000000f00 */
[----:B------:R1:W-:Y:S04]  /*3a90*/  STS [UR6+0x180], R0 ;  /* 0x00018000ff007988 */ /* 0x0003e80008000806 */
[----:B-1---5:R-:W-:Y:S05]  /*3aa0*/  CALL.REL.NOINC `($__internal_1_$__cuda_sm10x_tcgen05_guardrail_trap_phase_invalid_during_alloc) ;  /* 0x0000007400f47944 */ /* 0x022fea0003c00000 */
.L_x_67:
[----:B------:R-:W-:Y:S05]  /*3ab0*/  WARPSYNC.ALL ;  /* 0x0000000000007948 */ /* 0x000fea0003800000 */
[----:B------:R-:W3:Y:S01]  /*3ac0*/  S2UR UR4, SR_CgaCtaId ;  /* 0x00000000000479c3 */ /* 0x000ee20000008800 */
[----:B------:R-:W-:Y:S01]  /*3ad0*/  UMOV UR26, 0x400 ;  /* 0x00000400001a7882 */ /* 0x000fe20000000000 */
[----:B------:R-:W-:-:S06]  /*3ae0*/  NOP ;  /* 0x0000000000007918 */ /* 0x000fcc0000000000 */
[----:B------:R-:W-:Y:S06]  /*3af0*/  BAR.ARV 0x6, 0xa0 ;  /* 0x0182800000007b1d */ /* 0x000fec0000002000 */
[----:B------:R-:W4:Y:S01]  /*3b00*/  LDCU UR6, c[0x0][0x38c] ;  /* 0x00007180ff0677ac */ /* 0x000f220008000800 */
[----:B------:R-:W-:Y:S01]  /*3b10*/  LOP3.LUT R3, R3, 0xffff, RZ, 0xc0, !PT ;  /* 0x0000ffff03037812 */ /* 0x000fe200078ec0ff */
[----:B-1----:R-:W-:Y:S01]  /*3b20*/  IMAD.MOV.U32 R9, RZ, RZ, 0x1 ;  /* 0x00000001ff097424 */ /* 0x002fe200078e00ff */
[----:B------:R-:W-:Y:S01]  /*3b30*/  LOP3.LUT R2, R2, 0xffff, RZ, 0xc0, !PT ;  /* 0x0000ffff02027812 */ /* 0x000fe200078ec0ff */
[----:B------:R-:W-:Y:S01]  /*3b40*/  IMAD.MOV.U32 R8, RZ, RZ, RZ ;  /* 0x000000ffff087224 */ /* 0x000fe200078e00ff */
[----:B------:R-:W-:Y:S01]  /*3b50*/  R2UR UR28, R3 ;  /* 0x00000000031c72ca */ /* 0x000fe200000e0000 */
[----:B------:R-:W-:Y:S01]  /*3b60*/  UMOV UR32, URZ ;  /* 0x000000ff00207c82 */ /* 0x000fe20008000000 */
[----:B------:R-:W-:-:S02]  /*3b70*/  R2UR UR42, R2 ;  /* 0x00000000022a72ca */ /* 0x000fc400000e0000 */
[----:B------:R-:W-:Y:S01]  /*3b80*/  CS2R R2, SRZ ;  /* 0x0000000000027805 */ /* 0x000fe2000001ff00 */
[----:B------:R-:W-:Y:S01]  /*3b90*/  UMOV UR23, URZ ;  /* 0x000000ff00177c82 */ /* 0x000fe20008000000 */
[----:B---3--:R-:W-:Y:S01]  /*3ba0*/  ULEA UR26, UR4, UR26, 0x18 ;  /* 0x0000001a041a7291 */ /* 0x008fe2000f8ec0ff */
[----:B------:R-:W-:Y:S01]  /*3bb0*/  UMOV UR22, URZ ;  /* 0x000000ff00167c82 */ /* 0x000fe20008000000 */
[----:B------:R-:W-:Y:S02]  /*3bc0*/  UISETP.NE.AND UP3, UPT, UR47, URZ, UPT ;  /* 0x000000ff2f00728c */ /* 0x000fe4000bf65270 */
[----:B------:R-:W-:Y:S02]  /*3bd0*/  UIADD3 UR5, UPT, UPT, UR26, 0x6300, URZ ;  /* 0x000063001a057890 */ /* 0x000fe4000fffe0ff */
[----:B------:R-:W-:-:S03]  /*3be0*/  UIADD3 UR4, UPT, UPT, UR26, 0x16300, URZ ;  /* 0x000163001a047890 */ /* 0x000fc6000fffe0ff */
[----:B--2---:R-:W1:Y:S01]  /*3bf0*/  LDS R0, [UR26+0x180] ;  /* 0x0001801aff007984 */ /* 0x004e620008000800 */
[----:B----4-:R-:W-:Y:S02]  /*3c00*/  UIADD3 UR6, UPT, UPT, UR6, 0x7f, URZ ;  /* 0x0000007f06067890 */ /* 0x010fe4000fffe0ff */
[----:B------:R-:W-:Y:S02]  /*3c10*/  USHF.R.U32.HI UR5, URZ, 0x4, UR5 ;  /* 0x00000004ff057899 */ /* 0x000fe40008011605 */
[----:B------:R-:W-:Y:S02]  /*3c20*/  USHF.R.S32.HI UR33, URZ, 0x1f, UR6 ;  /* 0x0000001fff217899 */ /* 0x000fe40008011406 */
[----:B------:R-:W-:Y:S02]  /*3c30*/  USHF.R.U32.HI UR4, URZ, 0x4, UR4 ;  /* 0x00000004ff047899 */ /* 0x000fe40008011604 */
[----:B------:R-:W-:Y:S02]  /*3c40*/  ULEA.HI UR33, UR33, UR6, URZ, 0x7 ;  /* 0x0000000621217291 */ /* 0x000fe4000f8f38ff */
[----:B------:R-:W-:-:S02]  /*3c50*/  ULOP3.LUT UR5, UR5, 0x3fff, URZ, 0xc0, !UPT ;  /* 0x00003fff05057892 */ /* 0x000fc4000f8ec0ff */
[----:B------:R-:W-:Y:S02]  /*3c60*/  USHF.R.S32.HI UR33, URZ, 0x7, UR33 ;  /* 0x00000007ff217899 */ /* 0x000fe40008011421 */
[----:B------:R-:W-:Y:S02]  /*3c70*/  ULOP3.LUT UR30, UR4, 0x3fff, URZ, 0xc0, !UPT ;  /* 0x00003fff041e7892 */ /* 0x000fe4000f8ec0ff */
[----:B------:R-:W-:Y:S01]  /*3c80*/  UISETP.LT.AND UP0, UPT, UR33, 0x1, UPT ;  /* 0x000000012100788c */ /* 0x000fe2000bf01270 */
[----:B------:R-:W-:Y:S01]  /*3c90*/  UMOV UR40, 0x0 ;  /* 0x0000000000287882 */ /* 0x000fe20000000000 */
[----:B------:R-:W-:Y:S01]  /*3ca0*/  UMOV UR41, 0x8400490 ;  /* 0x0840049000297882 */ /* 0x000fe20000000000 */
[----:B------:R-:W-:Y:S02]  /*3cb0*/  ULOP3.LUT UR29, UR5, 0x10000, URZ, 0xfc, !UPT ;  /* 0x00010000051d7892 */ /* 0x000fe4000f8efcff */
[----:B------:R-:W-:Y:S02]  /*3cc0*/  ULOP3.LUT UR30, UR30, 0x10000, URZ, 0xfc, !UPT ;  /* 0x000100001e1e7892 */ /* 0x000fe4000f8efcff */
[----:B------:R-:W-:Y:S01]  /*3cd0*/  USEL UR43, UR33, 0x1, !UP0 ;  /* 0x00000001212b7887 */ /* 0x000fe2000c000000 */
[----:B------:R-:W-:Y:S01]  /*3ce0*/  UMOV UR38, 0x0 ;  /* 0x0000000000267882 */ /* 0x000fe20000000000 */
[----:B------:R-:W-:Y:S01]  /*3cf0*/  UMOV UR39, 0x8400490 ;  /* 0x0840049000277882 */ /* 0x000fe20000000000 */
[----:B------:R-:W-:Y:S01]  /*3d00*/  UMOV UR36, 0x0 ;  /* 0x0000000000247882 */ /* 0x000fe20000000000 */
[----:B------:R-:W-:Y:S01]  /*3d10*/  UMOV UR37, 0x8400490 ;  /* 0x0840049000257882 */ /* 0x000fe20000000000 */
[----:B------:R-:W-:Y:S01]  /*3d20*/  UMOV UR34, 0x0 ;  /* 0x0000000000227882 */ /* 0x000fe20000000000 */
[----:B------:R-:W-:Y:S01]  /*3d30*/  UMOV UR35, 0x8400490 ;  /* 0x0840049000237882 */ /* 0x000fe20000000000 */
[----:B-1----:R-:W-:-:S15]  /*3d40*/  R2UR UR44, R0 ;  /* 0x00000000002c72ca */ /* 0x002fde00000e0000 */
.L_x_78:
[C---:B------:R-:W-:Y:S02]  /*3d50*/  LEA R0, R8.reuse, UR26, 0x3 ;  /* 0x0000001a08007c11 */ /* 0x040fe4000f8e18ff */
[----:B------:R-:W-:Y:S02]  /*3d60*/  SHF.L.U32 R5, R3, 0x1f, RZ ;  /* 0x0000001f03057819 */ /* 0x000fe400000006ff */
[----:B------:R-:W-:Y:S02]  /*3d70*/  LEA R4, R8, UR26, 0x4 ;  /* 0x0000001a08047c11 */ /* 0x000fe4000f8e20ff */
[----:B------:R-:W1:Y:S02]  /*3d80*/  SYNCS.PHASECHK.TRANS64.TRYWAIT P0, [R0+URZ+0xd0], R5 ;  /* 0x0000d005000075a7 */ /* 0x000e6400080011ff */
[----:B-1-3--:R-:W-:Y:S05]  /*3d90*/  @!P0 BRA `(.L_x_71) ;  /* 0x0000006c003c8947 */ /* 0x00afea0003800000 */
.L_x_173:
[----:B-1----:R-:W1:Y:S01]  /*3da0*/  LDS.128 R4, [R4+0x160] ;  /* 0x0001600004047984 */ /* 0x002e620000000c00 */
[----:B------:R-:W-:Y:S02]  /*3db0*/  VIADD R0, R0, 0xe0 ;  /* 0x000000e000007836 */ /* 0x000fe40000000000 */
[----:B------:R-:W-:Y:S01]  /*3dc0*/  VIADD R8, R8, 0x1 ;  /* 0x0000000108087836 */ /* 0x000fe20000000000 */
[----:B------:R-:W-:Y:S01]  /*3dd0*/  @!PT LDS RZ, [RZ] ;  /* 0x00000000fffff984 */ /* 0x000fe20000000800 */
[----:B------:R-:W-:Y:S01]  /*3de0*/  @!PT LDS RZ, [RZ] ;  /* 0x00000000fffff984 */ /* 0x000fe20000000800 */
[----:B------:R-:W-:Y:S01]  /*3df0*/  @!PT LDS RZ, [RZ] ;  /* 0x00000000fffff984 */ /* 0x000fe20000000800 */
[----:B------:R-:W-:Y:S01]  /*3e00*/  @!PT LDS RZ, [RZ] ;  /* 0x00000000fffff984 */ /* 0x000fe20000000800 */
[----:B------:R2:W-:Y:S06]  /*3e10*/  MEMBAR.ALL.CTA ;  /* 0x0000000000007992 */ /* 0x0005ec0000008000 */
[----:B--2---:R-:W2:Y:S01]  /*3e20*/  FENCE.VIEW.ASYNC.S ;  /* 0x00000000000073c6 */ /* 0x004ea20000000000 */
[----:B------:R-:W-:-:S04]  /*3e30*/  PRMT R0, RZ, 0x654, R0 ;  /* 0x00000654ff007816 */ /* 0x000fc80000000000 */
[----:B--2---:R2:W-:Y:S01]  /*3e40*/  SYNCS.ARRIVE.TRANS64.RED.A1T0 RZ, [R0+URZ], RZ ;  /* 0x000000ff00ff79a7 */ /* 0x0045e200081004ff */
[----:B-1----:R-:W-:Y:S01]  /*3e50*/  LOP3.LUT P1, RZ, R6, 0x1, RZ, 0xc0, !PT ;  /* 0x0000000106ff7812 */ /* 0x002fe2000782c0ff */
[----:B--2---:R-:W-:-:S12]  /*3e60*/  BRA.U UP3, `(.L_x_72) ;  /* 0x0000000503087547 */ /* 0x004fd8000b800000 */
[----:B------:R-:W1:Y:S01]  /*3e70*/  LDCU UR4, c[0x0][0x38c] ;  /* 0x00007180ff0477ac */ /* 0x000e620008000800 */
[----:B------:R-:W-:Y:S02]  /*3e80*/  PLOP3.LUT P2, PT, PT, PT, PT, 0x80, 0x8 ;  /* 0x000000000008781c */ /* 0x000fe40003f4f070 */
[----:B------:R-:W-:Y:S01]  /*3e90*/  SHF.L.U32 R5, R9, 0x1f, RZ ;  /* 0x0000001f09057819 */ /* 0x000fe200000006ff */
[----:B------:R-:W-:Y:S02]  /*3ea0*/  ULEA UR31, UR32, UR26, 0x3 ;  /* 0x0000001a201f7291 */ /* 0x000fe4000f8e18ff */
[----:B------:R-:W-:Y:S02]  /*3eb0*/  ULEA UR11, UR32, UR44, 0x7 ;  /* 0x0000002c200b7291 */ /* 0x000fe4000f8e38ff */
[----:B-1----:R-:W-:-:S06]  /*3ec0*/  UISETP.GE.AND UP0, UPT, UR4, 0x1, UPT ;  /* 0x000000010400788c */ /* 0x002fcc000bf06270 */
[----:B------:R-:W-:-:S05]  /*3ed0*/  PLOP3.LUT P0, PT, PT, PT, UP0, 0x80, 0x8 ;  /* 0x000000000008781c */ /* 0x000fca0003f0f008 */
[----:B------:R-:W-:-:S08]  /*3ee0*/  @UP0 ULEA UR4, UR23, UR26, 0x3 ;  /* 0x0000001a17040291 */ /* 0x000fd0000f8e18ff */
[----:B------:R-:W-:-:S04]  /*3ef0*/  @P0 SHF.L.U32 R0, R2, 0x1f, RZ ;  /* 0x0000001f02000819 */ /* 0x000fc800000006ff */
[----:B------:R1:W2:Y:S01]  /*3f00*/  @P0 SYNCS.PHASECHK.TRANS64.TRYWAIT P2, [UR4], R0 ;  /* 0x00000000ff0005a7 */ /* 0x0002a20008041104 */
[----:B------:R-:W3:Y:S02]  /*3f10*/  SYNCS.PHASECHK.TRANS64.TRYWAIT P0, [UR31+0x110], R5 ;  /* 0x00011005ff0075a7 */ /* 0x000ee4000800111f */
[----:B-123--:R-:W-:Y:S05]  /*3f20*/  @!P0 BRA `(.L_x_73) ;  /* 0x0000006800ec8947 */ /* 0x00efea0003800000 */
.L_x_175:
[----:B------:R-:W-:Y:S01]  /*3f30*/  UMOV UR27, UR22 ;  /* 0x00000016001b7c82 */ /* 0x000fe20008000000 */
[----:B------:R-:W-:Y:S05]  /*3f40*/  BRA.U !UP0, `(.L_x_74) ;  /* 0x0000000108c07547 */ /* 0x000fea000b800000 */
[----:B------:R-:W-:Y:S02]  /*3f50*/  UIADD3 UR27, UPT, UPT, UR43, UR22, URZ ;  /* 0x000000162b1b7290 */ /* 0x000fe4000fffe0ff */
[----:B------:R-:W-:Y:S01]  /*3f60*/  UPLOP3.LUT UP2, UPT, UPT, UPT, UPT, 0x40, 0x4 ;  /* 0x000000000004789c */ /* 0x000fe20003f4e870 */
[----:B------:R-:W-:Y:S01]  /*3f70*/  UMOV UR24, UR33 ;  /* 0x0000002100187c82 */ /* 0x000fe20008000000 */
[----:B------:R-:W-:-:S09]  /*3f80*/  UMOV UR10, UR23 ;  /* 0x00000017000a7c82 */ /* 0x000fd20008000000 */
.L_x_77:
[----:B--2---:R-:W-:Y:S01]  /*3f90*/  ULEA UR5, UR10, UR26, 0x3 ;  /* 0x0000001a0a057291 */ /* 0x004fe2000f8e18ff */
[----:B---3--:R-:W-:Y:S11]  /*3fa0*/  @P2 BRA `(.L_x_75) ;  /* 0x00000000000c2947 */ /* 0x008ff60003800000 */
[----:B-1----:R-:W-:Y:S04]  /*3fb0*/  SHF.L.U32 R5, R2, 0x1f, RZ ;  /* 0x0000001f02057819 */ /* 0x002fe800000006ff */
[----:B------:R-:W1:Y:S02]  /*3fc0*/  SYNCS.PHASECHK.TRANS64.TRYWAIT P0, [UR5], R5 ;  /* 0x00000005ff0075a7 */ /* 0x000e640008001105 */
[----:B-1----:R-:W-:Y:S05]  /*3fd0*/  @!P0 BRA `(.L_x_76) ;  /* 0x0000006800d88947 */ /* 0x002fea0003800000 */
.L_x_75:
[----:B------:R-:W-:Y:S01]  /*3fe0*/  UISETP.NE.AND UP0, UPT, UR24, 0x1, UPT ;  /* 0x000000011800788c */ /* 0x000fe2000bf05270 */
[----:B------:R-:W-:Y:S01]  /*3ff0*/  PLOP3.LUT P2, PT, PT, PT, PT, 0x80, 0x8 ;  /* 0x000000000008781c */ /* 0x000fe20003f4f070 */
[----:B------:R-:W-:Y:S02]  /*4000*/  UIADD3 UR4, UPT, UPT, UR10, 0x1, URZ ;  /* 0x000000010a047890 */ /* 0x000fe4000fffe0ff */
[----:B------:R-:W-:Y:S02]  /*4010*/  UIADD3 UR25, UPT, UPT, UR5, 0x40, URZ ;  /* 0x0000004005197890 */ /* 0x000fe4000fffe0ff */
[----:B------:R-:W-:Y:S01]  /*4020*/  UISETP.NE.AND UP1, UPT, UR4, 0x8, UPT ;  /* 0x000000080400788c */ /* 0x000fe2000bf25270 */
[----:B------:R-:W-:Y:S01]  /*4030*/  PLOP3.LUT P0, PT, PT, PT, UP0, 0x80, 0x8 ;  /* 0x000000000008781c */ /* 0x000fe20003f0f008 */
[----:B------:R-:W-:Y:S02]  /*4040*/  UIADD3 UR22, UPT, UPT, UR22, 0x1, URZ ;  /* 0x0000000116167890 */ /* 0x000fe4000fffe0ff */
[----:B------:R-:W-:Y:S02]  /*4050*/  USEL UR6, URZ, 0x1, UP1 ;  /* 0x00000001ff067887 */ /* 0x000fe40008800000 */
[----:B------:R-:W-:Y:S02]  /*4060*/  USEL UR23, UR4, URZ, UP1 ;  /* 0x000000ff04177287 */ /* 0x000fe40008800000 */
[----:B------:R-:W-:Y:S02]  /*4070*/  UIADD3 UR24, UPT, UPT, UR24, -0x1, URZ ;  /* 0xffffffff18187890 */ /* 0x000fe4000fffe0ff */
[----:B------:R-:W-:Y:S01]  /*4080*/  @UP0 ULEA UR4, UR23, UR26, 0x3 ;  /* 0x0000001a17040291 */ /* 0x000fe2000f8e18ff */
[----:B------:R-:W-:Y:S01]  /*4090*/  LOP3.LUT R2, R2, UR6, RZ, 0x3c, !PT ;  /* 0x0000000602027c12 */ /* 0x000fe2000f8e3cff */
[----:B------:R-:W-:Y:S02]  /*40a0*/  ULEA UR6, UR10, UR30, 0xa ;  /* 0x0000001e0a067291 */ /* 0x000fe4000f8e50ff */
[----:B------:R-:W-:Y:S01]  /*40b0*/  UISETP.NE.AND UP0, UPT, UR22, UR27, UPT ;  /* 0x0000001b1600728c */ /* 0x000fe2000bf05270 */
[----:B-1----:R-:W-:Y:S01]  /*40c0*/  @P0 SHF.L.U32 R0, R2, 0x1f, RZ ;  /* 0x0000001f02000819 */ /* 0x002fe200000006ff */
[----:B------:R-:W-:Y:S02]  /*40d0*/  UIADD3 UR20, UPT, UPT, UR6, 0x2, URZ ;  /* 0x0000000206147890 */ /* 0x000fe4000fffe0ff */
[----:B------:R-:W-:Y:S01]  /*40e0*/  UIADD3 UR16, UPT, UPT, UR6, 0x4, URZ ;  /* 0x0000000406107890 */ /* 0x000fe2000fffe0ff */
[----:B------:R2:W3:Y:S01]  /*40f0*/  @P0 SYNCS.PHASECHK.TRANS64.TRYWAIT P2, [UR4], R0 ;  /* 0x00000000ff0005a7 */ /* 0x0004e20008041104 */
[----:B------:R-:W-:Y:S02]  /*4100*/  ULEA UR4, UR10, UR29, 0x9 ;  /* 0x0000001d0a047291 */ /* 0x000fe4000f8e48ff */
[----:B------:R-:W-:Y:S02]  /*4110*/  UIADD3 UR12, UPT, UPT, UR6, 0x6, URZ ;  /* 0x00000006060c7890 */ /* 0x000fe4000fffe0ff */
[----:B------:R-:W-:Y:S02]  /*4120*/  UIADD3 UR18, UPT, UPT, UR4, 0x2, URZ ;  /* 0x0000000204127890 */ /* 0x000fe4000fffe0ff */
[----:B------:R-:W-:Y:S02]  /*4130*/  UIADD3 UR14, UPT, UPT, UR4, 0x4, URZ ;  /* 0x00000004040e7890 */ /* 0x000fe4000fffe0ff */
[----:B------:R-:W-:Y:S01]  /*4140*/  UIADD3 UR8, UPT, UPT, UR4, 0x6, URZ ;  /* 0x0000000604087890 */ /* 0x000fe2000fffe0ff */
[----:B------:R-:W-:Y:S01]  /*4150*/  UMOV UR7, 0x40004040 ;  /* 0x4000404000077882 */ /* 0x000fe20000000000 */
[----:B------:R-:W-:Y:S01]  /*4160*/  UMOV UR5, 0x40004040 ;  /* 0x4000404000057882 */ /* 0x000fe20000000000 */
[----:B------:R-:W-:Y:S01]  /*4170*/  UMOV UR21, 0x40004040 ;  /* 0x4000404000157882 */ /* 0x000fe20000000000 */
[----:B------:R2:W-:Y:S01]  /*4180*/  UTCQMMA.2CTA gdesc[UR4], gdesc[UR6], tmem[UR11], tmem[UR40], idesc[UR41], UP2 ;  /* 0x00ff2806040075ea */ /* 0x0005e2000920030b */
[----:B------:R-:W-:Y:S01]  /*4190*/  UPLOP3.LUT UP2, UPT, UPT, UPT, UPT, 0x80, 0x8 ;  /* 0x000000000008789c */ /* 0x000fe20003f4f070 */
[----:B------:R-:W-:Y:S01]  /*41a0*/  UMOV UR19, 0x40004040 ;  /* 0x4000404000137882 */ /* 0x000fe20000000000 */
[----:B------:R-:W-:Y:S01]  /*41b0*/  UMOV UR17, 0x40004040 ;  /* 0x4000404000117882 */ /* 0x000fe20000000000 */
[----:B------:R2:W-:Y:S01]  /*41c0*/  UTCQMMA.2CTA gdesc[UR18], gdesc[UR20], tmem[UR11], tmem[UR38], idesc[UR39], UPT ;  /* 0x00ff2614120075ea */ /* 0x0005e2000ba0030b */
[----:B------:R-:W-:Y:S01]  /*41d0*/  UMOV UR15, 0x40004040 ;  /* 0x40004040000f7882 */ /* 0x000fe20000000000 */
[----:B------:R-:W-:Y:S01]  /*41e0*/  UMOV UR13, 0x40004040 ;  /* 0x40004040000d7882 */ /* 0x000fe20000000000 */
[----:B------:R-:W-:Y:S01]  /*41f0*/  UMOV UR9, 0x40004040 ;  /* 0x4000404000097882 */ /* 0x000fe20000000000 */
[----:B------:R2:W-:Y:S01]  /*4200*/  UTCQMMA.2CTA gdesc[UR14], gdesc[UR16], tmem[UR11], tmem[UR36], idesc[UR37], UPT ;  /* 0x00ff24100e0075ea */ /* 0x0005e2000ba0030b */
[----:B------:R2:W-:Y:S01]  /*4210*/  UTCQMMA.2CTA gdesc[UR8], gdesc[UR12], tmem[UR11], tmem[UR34], idesc[UR35], UPT ;  /* 0x00ff220c080075ea */ /* 0x0005e2000ba0030b */
[----:B------:R2:W-:Y:S01]  /*4220*/  UTCBAR.2CTA.MULTICAST [UR25], URZ, UR28 ;  /* 0x000000ff190073e9 */ /* 0x0005e2000820081c */
[----:B------:R-:W-:Y:S01]  /*4230*/  UMOV UR10, UR23 ;  /* 0x00000017000a7c82 */ /* 0x000fe20008000000 */
[----:B------:R-:W-:Y:S05]  /*4240*/  BRA.U UP0, `(.L_x_77) ;  /* 0xfffffffd00507547 */ /* 0x000fea000b83ffff */
.L_x_74:
[----:B--2---:R-:W-:Y:S01]  /*4250*/  UIADD3 UR4, UPT, UPT, UR31, 0xf0, URZ ;  /* 0x000000f01f047890 */ /* 0x004fe2000fffe0ff */
[----:B------:R-:W-:-:S08]  /*4260*/  UMOV UR22, UR27 ;  /* 0x0000001b00167c82 */ /* 0x000fd00008000000 */
[----:B------:R2:W-:Y:S01]  /*4270*/  UTCBAR.2CTA.MULTICAST [UR4], URZ, UR42 ;  /* 0x000000ff040073e9 */ /* 0x0005e2000820082a */
[----:B------:R-:W-:Y:S02]  /*4280*/  NOP ;  /* 0x0000000000007918 */ /* 0x000fe40000000000 */
.L_x_72:
[----:B--2---:R-:W-:Y:S01]  /*4290*/  UIADD3 UR4, UPT, UPT, UR32, 0x1, URZ ;  /* 0x0000000120047890 */ /* 0x004fe2000fffe0ff */
[----:B------:R-:W-:-:S03]  /*42a0*/  ISETP.NE.AND P0, PT, R8, 0x2, PT ;  /* 0x000000020800780c */ /* 0x000fc60003f05270 */
[----:B------:R-:W-:Y:S01]  /*42b0*/  UISETP.NE.AND UP0, UPT, UR4, 0x4, UPT ;  /* 0x000000040400788c */ /* 0x000fe2000bf05270 */
[----:B-1----:R-:W-:Y:S02]  /*42c0*/  SEL R0, RZ, 0x1, P0 ;  /* 0x00000001ff007807 */ /* 0x002fe40000000000 */
[----:B------:R-:W-:Y:S01]  /*42d0*/  SEL R8, R8, RZ, P0 ;  /* 0x000000ff08087207 */ /* 0x000fe20000000000 */
[----:B------:R-:W-:Y:S01]  /*42e0*/  USEL UR5, URZ, 0x1, UP0 ;  /* 0x00000001ff057887 */ /* 0x000fe20008000000 */
[----:B------:R-:W-:Y:S01]  /*42f0*/  LOP3.LUT R3, R3, R0, RZ, 0x3c, !PT ;  /* 0x0000000003037212 */ /* 0x000fe200078e3cff */
[----:B------:R-:W-:-:S04]  /*4300*/  USEL UR32, UR4, URZ, UP0 ;  /* 0x000000ff04207287 */ /* 0x000fc80008000000 */
[----:B------:R-:W-:Y:S01]  /*4310*/  LOP3.LUT R9, R9, UR5, RZ, 0x3c, !PT ;  /* 0x0000000509097c12 */ /* 0x000fe2000f8e3cff */
[----:B------:R-:W-:Y:S07]  /*4320*/  @P1 BRA `(.L_x_78) ;  /* 0xfffffff800881947 */ /* 0x000fee000383ffff */
[----:B------:R-:W1:Y:S01]  /*4330*/  S2UR UR8, SR_CgaCtaId ;  /* 0x00000000000879c3 */ /* 0x000e620000008800 */
[----:B------:R-:W-:Y:S01]  /*4340*/  ELECT P0, URZ, PT ;  /* 0x0000000000ff782f */ /* 0x000fe20003800000 */
[----:B------:R-:W-:Y:S01]  /*4350*/  HFMA2 R0, -RZ, RZ, 0, 5.9604644775390625e-08 ;  /* 0x00000001ff007431 */ /* 0x000fe200000001ff */
[----:B------:R-:W-:-:S05]  /*4360*/  UMOV UR4, 0x40 ;  /* 0x0000004000047882 */ /* 0x000fca0000000000 */
[----:B------:R-:W-:Y:S01]  /*4370*/  UVIRTCOUNT.DEALLOC.SMPOOL 0x80 ;  /* 0x000000800000784c */ /* 0x000fe20000000000 */
[----:B------:R-:W-:Y:S02]  /*4380*/  UISETP.NE.AND UP1, UPT, UR47, URZ, UPT ;  /* 0x000000ff2f00728c */ /* 0x000fe4000bf25270 */
[----:B-1----:R-:W-:-:S09]  /*4390*/  ULEA UR8, UR8, UR4, 0x18 ;  /* 0x0000000408087291 */ /* 0x002fd2000f8ec0ff */
[----:B------:R1:W-:Y:S01]  /*43a0*/  @P0 STS.U8 [UR8+0x1c], R0 ;  /* 0x00001c00ff000988 */ /* 0x0003e20008000008 */
[----:B------:R-:W-:Y:S05]  /*43b0*/  BRA.U UP1, `(.L_x_79) ;  /* 0x0000000101a07547 */ /* 0x000fea000b800000 */
[----:B------:R-:W-:Y:S01]  /*43c0*/  UIADD3 UR7, UPT, UPT, UR26, 0x110, URZ ;  /* 0x000001101a077890 */ /* 0x000fe2000fffe0ff */
[----:B------:R-:W-:-:S03]  /*43d0*/  SHF.L.U32 R3, R9, 0x1f, RZ ;  /* 0x0000001f09037819 */ /* 0x000fc600000006ff */
[----:B------:R-:W-:-:S09]  /*43e0*/  ULEA UR4, UR32, UR7, 0x3 ;  /* 0x0000000720047291 */ /* 0x000fd2000f8e18ff */
[----:B------:R-:W2:Y:S02]  /*43f0*/  SYNCS.PHASECHK.TRANS64.TRYWAIT P0, [UR4], R3 ;  /* 0x00000003ff0075a7 */ /* 0x000ea40008001104 */
[----:B--2---:R-:W-:Y:S05]  /*4400*/  @!P0 BRA `(.L_x_80) ;  /* 0x0000006400e48947 */ /* 0x004fea0003800000 */
.L_x_178:
        /* <DEDUP_REMOVED lines=9> */
.L_x_180:
        /* <DEDUP_REMOVED lines=9> */
.L_x_182:
[----:B------:R-:W-:-:S04]  /*4530*/  UIADD3 UR4, UPT, UPT, UR4, 0x1, URZ ;  /* 0x0000000104047890 */ /* 0x000fc8000fffe0ff */
[----:B------:R-:W-:-:S04]  /*4540*/  UISETP.NE.AND UP0, UPT, UR4, 0x4, UPT ;  /* 0x000000040400788c */ /* 0x000fc8000bf05270 */
[----:B------:R-:W-:Y:S02]  /*4550*/  USEL UR5, URZ, 0x1, UP0 ;  /* 0x00000001ff057887 */ /* 0x000fe40008000000 */
[----:B------:R-:W-:-:S04]  /*4560*/  USEL UR4, UR4, URZ, UP0 ;  /* 0x000000ff04047287 */ /* 0x000fc80008000000 */
[----:B------:R-:W-:Y:S01]  /*4570*/  ULEA UR4, UR4, UR7, 0x3 ;  /* 0x0000000704047291 */ /* 0x000fe2000f8e18ff */
[----:B-1----:R-:W-:-:S04]  /*4580*/  LOP3.LUT R3, R2, UR5, RZ, 0x3c, !PT ;  /* 0x0000000502037c12 */ /* 0x002fc8000f8e3cff */
[----:B------:R-:W-:Y:S01]  /*4590*/  SHF.L.U32 R3, R3, 0x1f, RZ ;  /* 0x0000001f03037819 */ /* 0x000fe200000006ff */
[----:B------:R-:W-:-:S04]  /*45a0*/  IMAD.U32 R0, RZ, RZ, UR4 ;  /* 0x00000004ff007e24 */ /* 0x000fc8000f8e00ff */
[----:B------:R1:W2:Y:S03]  /*45b0*/  SYNCS.PHASECHK.TRANS64.TRYWAIT P0, [R0+URZ], R3 ;  /* 0x00000003000075a7 */ /* 0x0002a600080011ff */
[----:B--2---:R-:W-:Y:S05]  /*45c0*/  @!P0 NANOSLEEP.SYNCS 0x989680 ;  /* 0x009896800000895d */ /* 0x004fea0003900000 */
[----:B------:R-:W2:Y:S02]  /*45d0*/  @!P0 SYNCS.PHASECHK.TRANS64 P0, [R0+URZ], R3 ;  /* 0x00000003000085a7 */ /* 0x000ea400080010ff */
[----:B--2---:R-:W-:Y:S05]  /*45e0*/  @P0 BRA `(.L_x_83) ;  /* 0x0000000000200947 */ /* 0x004fea0003800000 */
.L_x_84:
[----:B--2---:R2:W4:Y:S02]  /*45f0*/  SYNCS.PHASECHK.TRANS64.TRYWAIT P0, [R0+URZ], R3 ;  /* 0x00000003000075a7 */ /* 0x00452400080011ff */
[----:B----4-:R-:W-:Y:S05]  /*4600*/  @!P0 NANOSLEEP.SYNCS 0x989680 ;  /* 0x009896800000895d */ /* 0x010fea0003900000 */
[----:B------:R-:W4:Y:S02]  /*4610*/  @!P0 SYNCS.PHASECHK.TRANS64 P0, [R0+URZ], R3 ;  /* 0x00000003000085a7 */ /* 0x000f2400080010ff */
[----:B----4-:R-:W-:Y:S05]  /*4620*/  @!P0 BRA `(.L_x_84) ;  /* 0xfffffffc00f08947 */ /* 0x010fea000383ffff */
[----:B------:R-:W-:Y:S05]  /*4630*/  BRA `(.L_x_83) ;  /* 0x00000000000c7947 */ /* 0x000fea0003800000 */
.L_x_79:
[----:B------:R-:W-:-:S04]  /*4640*/  UIADD3 UR4, UPT, UPT, UR26, 0x150, URZ ;  /* 0x000001501a047890 */ /* 0x000fc8000fffe0ff */
[----:B------:R-:W-:-:S09]  /*4650*/  UPRMT UR4, UR46, 0x654, UR4 ;  /* 0x000006542e047896 */ /* 0x000fd20008000004 */
[----:B------:R-:W-:Y:S03]  /*4660*/  SYNCS.ARRIVE.TRANS64.RED.A1T0 RZ, [UR4], RZ ;  /* 0x000000ffffff79a7 */ /* 0x000fe60008100404 */
.L_x_83:
[----:B-12---:R-:W-:Y:S01]  /*4670*/  SHF.L.U32 R3, RZ, 0x1f, RZ ;  /* 0x0000001fff037819 */ /* 0x006fe200000006ff */
[----:B------:R-:W-:Y:S01]  /*4680*/  UIADD3 UR4, UPT, UPT, UR26, 0x150, URZ ;  /* 0x000001501a047890 */ /* 0x000fe2000fffe0ff */
[----:B------:R-:W-:Y:S02]  /*4690*/  PLOP3.LUT P0, PT, PT, PT, UP1, 0x80, 0x8 ;  /* 0x000000000008781c */ /* 0x000fe40003f0f018 */
[----:B------:R-:W1:Y:S02]  /*46a0*/  SYNCS.PHASECHK.TRANS64.TRYWAIT P1, [UR26+0x150], R3 ;  /* 0x00015003ff0075a7 */ /* 0x000e64000802111a */
[----:B-1----:R-:W-:Y:S09]  /*46b0*/  @!P1 BRA `(.L_x_85) ;  /* 0x0000006400809947 */ /* 0x002ff20003800000 */
.L_x_184:
[----:B------:R-:W-:Y:S01]  /*46c0*/  @!UP1 UPRMT UR4, UR46, 0x654, UR4 ;  /* 0x000006542e049896 */ /* 0x000fe20008000004 */
[----:B------:R-:W-:Y:S01]  /*46d0*/  UMOV UR5, 0xffff ;  /* 0x0000ffff00057882 */ /* 0x000fe20000000000 */
[----:B------:R-:W-:-:S07]  /*46e0*/  UMOV UR6, 0x1 ;  /* 0x0000000100067882 */ /* 0x000fce0000000000 */
[----:B------:R-:W-:Y:S01]  /*46f0*/  @!P0 SYNCS.ARRIVE.TRANS64.RED.A1T0 RZ, [UR4], RZ ;  /* 0x000000ffffff89a7 */ /* 0x000fe20008100404 */
[----:B------:R-:W-:Y:S01]  /*4700*/  NOP ;  /* 0x0000000000007918 */ /* 0x000fe20000000000 */
[----:B-1----:R-:W1:Y:S01]  /*4710*/  LDS R0, [UR8+0x14] ;  /* 0x00001408ff007984 */ /* 0x002e620008000800 */
[----:B------:R-:W-:-:S04]  /*4720*/  ULOP3.LUT UR4, UR44, 0xffff, URZ, 0xc0, !UPT ;  /* 0x0000ffff2c047892 */ /* 0x000fc8000f8ec0ff */
[----:B------:R-:W-:-:S04]  /*4730*/  USHF.R.U32.HI UR4, URZ, 0x5, UR4 ;  /* 0x00000005ff047899 */ /* 0x000fc80008011604 */
[----:B------:R-:W-:Y:S02]  /*4740*/  USHF.L.U32 UR5, UR5, UR4, URZ ;  /* 0x0000000405057299 */ /* 0x000fe400080006ff */
[----:B------:R-:W-:-:S04]  /*4750*/  USHF.L.U32 UR4, UR6, UR4, URZ ;  /* 0x0000000406047299 */ /* 0x000fc800080006ff */
[----:B-1----:R-:W-:-:S04]  /*4760*/  LOP3.LUT R0, R0, UR5, RZ, 0xc0, !PT ;  /* 0x0000000500007c12 */ /* 0x002fc8000f8ec0ff */
[----:B------:R-:W-:-:S13]  /*4770*/  ISETP.NE.AND P0, PT, R0, UR5, PT ;  /* 0x0000000500007c0c */ /* 0x000fda000bf05270 */
[----:B------:R-:W-:Y:S05]  /*4780*/  @P0 BRA `(.L_x_86) ;  /* 0x0000000000580947 */ /* 0x000fea0003800000 */
[----:B------:R-:W1:Y:S02]  /*4790*/  LDS R0, [UR8+0x18] ;  /* 0x00001808ff007984 */ /* 0x000e640008000800 */
[----:B-1----:R-:W-:-:S04]  /*47a0*/  LOP3.LUT R0, R0, UR4, RZ, 0xc0, !PT ;  /* 0x0000000400007c12 */ /* 0x002fc8000f8ec0ff */
[----:B------:R-:W-:-:S13]  /*47b0*/  ISETP.NE.AND P0, PT, R0, UR4, PT ;  /* 0x0000000400007c0c */ /* 0x000fda000bf05270 */
[----:B------:R-:W-:Y:S05]  /*47c0*/  @P0 BRA `(.L_x_87) ;  /* 0x00000000003c0947 */ /* 0x000fea0003800000 */
[----:B------:R-:W1:Y:S01]  /*47d0*/  S2R R2, SR_LANEID ;  /* 0x0000000000027919 */ /* 0x000e620000000000 */
[----:B------:R-:W-:Y:S01]  /*47e0*/  ULOP3.LUT UR5, URZ, UR5, URZ, 0x33, !UPT ;  /* 0x00000005ff057292 */ /* 0x000fe2000f8e33ff */
[----:B------:R-:W-:Y:S01]  /*47f0*/  LOP3.LUT R4, RZ, UR4, RZ, 0x33, !PT ;  /* 0x00000004ff047c12 */ /* 0x000fe2000f8e33ff */
[----:B------:R-:W-:Y:S02]  /*4800*/  VOTEU.ANY UR4, UPT, PT ;  /* 0x0000000000047886 */ /* 0x000fe400038e0100 */
[----:B------:R-:W-:Y:S01]  /*4810*/  UFLO.U32 UR4, UR4 ;  /* 0x00000004000472bd */ /* 0x000fe200080e0000 */
[----:B------:R-:W2:Y:S01]  /*4820*/  REDUX UR6, R4 ;  /* 0x00000000040673c4 */ /* 0x000ea20000000000 */
[----:B------:R-:W-:-:S06]  /*4830*/  IMAD.U32 R0, RZ, RZ, UR5 ;  /* 0x00000005ff007e24 */ /* 0x000fcc000f8e00ff */
[----:B------:R4:W-:Y:S01]  /*4840*/  UTCATOMSWS.AND URZ, UR5 ;  /* 0x0000000500ff79e3 */ /* 0x0009e20008000000 */
[----:B------:R-:W3:Y:S01]  /*4850*/  REDUX UR7, R0 ;  /* 0x00000000000773c4 */ /* 0x000ee20000000000 */
[----:B-1----:R-:W-:Y:S01]  /*4860*/  ISETP.EQ.U32.AND P0, PT, R2, UR4, PT ;  /* 0x0000000402007c0c */ /* 0x002fe2000bf02070 */
[----:B--2---:R-:W-:Y:S01]  /*4870*/  IMAD.U32 R2, RZ, RZ, UR6 ;  /* 0x00000006ff027e24 */ /* 0x004fe2000f8e00ff */
[----:B---3--:R-:W-:-:S11]  /*4880*/  MOV R3, UR7 ;  /* 0x0000000700037c02 */ /* 0x008fd60008000f00 */
[----:B------:R4:W-:Y:S04]  /*4890*/  @P0 ATOMS.AND RZ, [UR8+0x14], R3 ;  /* 0x00001403ffff098c */ /* 0x0009e8000a800008 */
[----:B------:R4:W-:Y:S01]  /*48a0*/  @P0 ATOMS.AND RZ, [UR8+0x18], R2 ;  /* 0x00001802ffff098c */ /* 0x0009e2000a800008 */
[----:B------:R-:W-:Y:S05]  /*48b0*/  BRA `(.L_x_88) ;  /* 0x0000000000147947 */ /* 0x000fea0003800000 */
.L_x_87:
[----:B------:R-:W-:Y:S02]  /*48c0*/  MOV R2, 0x48e0 ;  /* 0x000048e000027802 */ /* 0x000fe40000000f00 */
[----:B---3-5:R-:W-:Y:S05]  /*48d0*/  CALL.REL.NOINC `($__internal_0_$__cuda_sm10x_tcgen05_guardrail_trap_col_being_dealloced_not_returned_by_alloc) ;  /* 0x00000068005c7944 */ /* 0x028fea0003c00000 */
[----:B------:R-:W-:Y:S05]  /*48e0*/  BRA `(.L_x_88) ;  /* 0x0000000000087947 */ /* 0x000fea0003800000 */
.L_x_86:
[----:B------:R-:W-:Y:S02]  /*48f0*/  MOV R2, 0x4910 ;  /* 0x0000491000027802 */ /* 0x000fe40000000f00 */
[----:B---3-5:R-:W-:Y:S05]  /*4900*/  CALL.REL.NOINC `($__internal_2_$__cuda_sm10x_tcgen05_guardrail_trap_unallocated_columns_being_dealloced) ;  /* 0x0000006800687944 */ /* 0x028fea0003c00000 */
.L_x_88:
[----:B------:R-:W-:Y:S01]  /*4910*/  NOP ;  /* 0x0000000000007918 */ /* 0x000fe20000000000 */
[----:B----4-:R-:W-:Y:S05]  /*4920*/  EXIT ;  /* 0x000000000000794d */ /* 0x010fea0003800000 */
.L_x_59:
[----:B------:R-:W-:-:S09]  /*4930*/  UISETP.NE.OR UP0, UPT, UR22, 0x3, !UP3 ;  /* 0x000000031600788c */ /* 0x000fd2000df05670 */
[----:B------:R-:W-:Y:S05]  /*4940*/  BRA.U UP0, `(.L_x_89) ;  /* 0x0000001100c07547 */ /* 0x000fea000b800000 */
[----:B------:R-:W1:Y:S01]  /*4950*/  LDCU UR31, c[0x0][0x370] ;  /* 0x00006e00ff1f77ac */ /* 0x000e620008000800 */
[----:B------:R-:W2:Y:S01]  /*4960*/  LDC.64 R16, c[0x0][0x348] ;  /* 0x0000d200ff107b82 */ /* 0x000ea20000000a00 */
[----:B------:R-:W-:Y:S02]  /*4970*/  HFMA2 R13, -RZ, RZ, 0, 0 ;  /* 0x00000000ff0d7431 */ /* 0x000fe400000001ff */
[----:B------:R-:W-:Y:S01]  /*4980*/  IMAD.MOV.U32 R15, RZ, RZ, 0x1 ;  /* 0x00000001ff0f7424 */ /* 0x000fe200078e00ff */
[----:B------:R-:W1:Y:S01]  /*4990*/  LDCU.128 UR48, c[0x0][0xb10] ;  /* 0x00016200ff3077ac */ /* 0x000e620008000c00 */
[----:B------:R-:W-:Y:S01]  /*49a0*/  IMAD.MOV.U32 R14, RZ, RZ, RZ ;  /* 0x000000ffff0e7224 */ /* 0x000fe200078e00ff */
[----:B------:R-:W-:Y:S01]  /*49b0*/  MOV R7, 0x1000 ;  /* 0x0000100000077802 */ /* 0x000fe20000000f00 */
[----:B------:R-:W3:Y:S01]  /*49c0*/  LDCU UR30, c[0x0][0x374] ;  /* 0x00006e80ff1e77ac */ /* 0x000ee20008000800 */
[----:B------:R-:W4:Y:S01]  /*49d0*/  LDC.64 R2, c[0x0][0x888] ;  /* 0x00022200ff027b82 */ /* 0x000f220000000a00 */
[----:B------:R-:W3:Y:S01]  /*49e0*/  LDCU UR15, c[0x0][0xb0c] ;  /* 0x00016180ff0f77ac */ /* 0x000ee20008000800 */
[----:B------:R-:W2:Y:S06]  /*49f0*/  LDCU UR54, c[0x0][0xb20] ;  /* 0x00016400ff3677ac */ /* 0x000eac0008000800 */
[----:B------:R-:W4:Y:S01]  /*4a00*/  LDC.64 R4, c[0x0][0x890] ;  /* 0x00022400ff047b82 */ /* 0x000f220000000a00 */
[----:B------:R-:W2:Y:S01]  /*4a10*/  LDCU UR4, c[0x0][0xb30] ;  /* 0x00016600ff0477ac */ /* 0x000ea20008000800 */
[----:B------:R-:W-:Y:S01]  /*4a20*/  UMOV UR21, 0x400 ;  /* 0x0000040000157882 */ /* 0x000fe20000000000 */
[----:B-1----:R-:W-:-:S02]  /*4a30*/  UIMAD.WIDE.U32 UR6, UR31, UR48, URZ ;  /* 0x000000301f0672a5 */ /* 0x002fc4000f8e00ff */
[----:B---3--:R-:W-:Y:S02]  /*4a40*/  UIMAD.WIDE.U32 UR8, UR30, UR51, URZ ;  /* 0x000000331e0872a5 */ /* 0x008fe4000f8e00ff */
[----:B------:R-:W-:Y:S02]  /*4a50*/  ULEA UR21, UR58, UR21, 0x18 ;  /* 0x000000153a157291 */ /* 0x000fe4000f8ec0ff */
[----:B------:R-:W-:Y:S02]  /*4a60*/  UPLOP3.LUT UP2, UPT, UPT, UPT, UPT, 0x40, 0x4 ;  /* 0x000000000004789c */ /* 0x000fe40003f4e870 */
[----:B------:R-:W-:Y:S02]  /*4a70*/  UIADD3 UR37, UPT, UPT, UR21, 0x98, URZ ;  /* 0x0000009815257890 */ /* 0x000fe4000fffe0ff */
[----:B------:R-:W-:Y:S02]  /*4a80*/  UIADD3 UR41, UPT, UPT, UR21, 0x80, URZ ;  /* 0x0000008015297890 */ /* 0x000fe4000fffe0ff */
[----:B------:R-:W-:-:S02]  /*4a90*/  UIADD3 UR33, UPT, UPT, UR21, 0x88, URZ ;  /* 0x0000008815217890 */ /* 0x000fc4000fffe0ff */
[----:B------:R-:W-:Y:S01]  /*4aa0*/  UIADD3 UR25, UPT, UPT, UR21, 0x90, URZ ;  /* 0x0000009015197890 */ /* 0x000fe2000fffe0ff */
[----:B------:R-:W-:Y:S01]  /*4ab0*/  UMOV UR6, UR7 ;  /* 0x0000000700067c82 */ /* 0x000fe20008000000 */
[----:B------:R-:W-:Y:S01]  /*4ac0*/  UMOV UR47, UR9 ;  /* 0x00000009002f7c82 */ /* 0x000fe20008000000 */
[----:B------:R-:W-:Y:S02]  /*4ad0*/  UISETP.GE.AND UP0, UPT, UR45, 0x1, UPT ;  /* 0x000000012d00788c */ /* 0x000fe4000bf06270 */
[----:B------:R-:W-:Y:S01]  /*4ae0*/  UISETP.NE.AND UP4, UPT, UR45, 0x1, UPT ;  /* 0x000000012d00788c */ /* 0x000fe2000bf85270 */
[----:B------:R-:W1:Y:S01]  /*4af0*/  LDCU.64 UR22, c[0x0][0xb28] ;  /* 0x00016500ff1677ac */ /* 0x000e620008000a00 */
[----:B------:R-:W-:Y:S02]  /*4b00*/  UISETP.NE.AND UP6, UPT, UR15, 0x1, UPT ;  /* 0x000000010f00788c */ /* 0x000fe4000bfc5270 */
[----:B------:R-:W-:Y:S02]  /*4b10*/  UISETP.NE.AND UP5, UPT, UR50, 0x1, UPT ;  /* 0x000000013200788c */ /* 0x000fe4000bfa5270 */
[----:B------:R-:W-:-:S02]  /*4b20*/  UPRMT UR37, UR58, 0x654, UR37 ;  /* 0x000006543a257896 */ /* 0x000fc40008000025 */
[----:B------:R-:W-:Y:S02]  /*4b30*/  USHF.R.U32.HI UR52, URZ, UR49, UR6 ;  /* 0x00000031ff347299 */ /* 0x000fe40008011606 */
[----:B------:R-:W-:Y:S02]  /*4b40*/  UPRMT UR46, UR58, 0x654, UR41 ;  /* 0x000006543a2e7896 */ /* 0x000fe40008000029 */
[----:B------:R-:W-:Y:S02]  /*4b50*/  UPRMT UR39, UR58, 0x654, UR33 ;  /* 0x000006543a277896 */ /* 0x000fe40008000021 */
[----:B------:R-:W-:Y:S02]  /*4b60*/  UPRMT UR38, UR58, 0x654, UR25 ;  /* 0x000006543a267896 */ /* 0x000fe40008000019 */
[----:B--2---:R-:W-:Y:S02]  /*4b70*/  USHF.R.U32.HI UR47, URZ, UR54, UR47 ;  /* 0x00000036ff2f7299 */ /* 0x004fe4000801162f */
[----:B------:R-:W-:-:S11]  /*4b80*/  UISETP.NE.AND UP3, UPT, UR4, 0x1, UPT ;  /* 0x000000010400788c */ /* 0x000fd6000bf65270 */
.L_x_100:
[C---:B------:R-:W-:Y:S02]  /*4b90*/  LEA R12, R14.reuse, UR21, 0x3 ;  /* 0x000000150e0c7c11 */ /* 0x040fe4000f8e18ff */
[----:B------:R-:W-:Y:S02]  /*4ba0*/  SHF.L.U32 R9, R13, 0x1f, RZ ;  /* 0x0000001f0d097819 */ /* 0x000fe400000006ff */
[----:B------:R-:W-:Y:S02]  /*4bb0*/  LEA R10, R14, UR21, 0x4 ;  /* 0x000000150e0a7c11 */ /* 0x000fe4000f8e20ff */
[----:B------:R-:W2:Y:S02]  /*4bc0*/  SYNCS.PHASECHK.TRANS64.TRYWAIT P0, [R12+URZ+0xd0], R9 ;  /* 0x0000d0090c0075a7 */ /* 0x000ea400080011ff */
[----:B--23--:R-:W-:Y:S05]  /*4bd0*/  @!P0 BRA `(.L_x_90) ;  /* 0x0000006000508947 */ /* 0x00cfea0003800000 */
.L_x_185:
[----:B--2---:R-:W2:Y:S01]  /*4be0*/  LDS.128 R8, [R10+0x160] ;  /* 0x000160000a087984 */ /* 0x004ea20000000c00 */
[----:B------:R-:W-:Y:S01]  /*4bf0*/  UISETP.GE.AND UP0, UPT, UR45, 0x1, UPT ;  /* 0x000000012d00788c */ /* 0x000fe2000bf06270 */
[----:B------:R-:W-:Y:S01]  /*4c00*/  @!PT LDS RZ, [RZ] ;  /* 0x00000000fffff984 */ /* 0x000fe20000000800 */
[----:B------:R-:W-:Y:S01]  /*4c10*/  @!PT LDS RZ, [RZ] ;  /* 0x00000000fffff984 */ /* 0x000fe20000000800 */
[----:B------:R-:W-:Y:S01]  /*4c20*/  @!PT LDS RZ, [RZ] ;  /* 0x00000000fffff984 */ /* 0x000fe20000000800 */
[----:B------:R-:W-:Y:S01]  /*4c30*/  @!PT LDS RZ, [RZ] ;  /* 0x00000000fffff984 */ /* 0x000fe20000000800 */
[----:B------:R3:W-:Y:S06]  /*4c40*/  MEMBAR.ALL.CTA ;  /* 0x0000000000007992 */ /* 0x0007ec0000008000 */
[----:B---3--:R-:W3:Y:S01]  /*4c50*/  FENCE.VIEW.ASYNC.S ;  /* 0x00000000000073c6 */ /* 0x008ee20000000000 */
[----:B--2---:R-:W-:Y:S11]  /*4c60*/  LOP3.LUT P0, RZ, R10, 0x1, RZ, 0xc0, !PT ;  /* 0x000000010aff7812 */ /* 0x004ff6000780c0ff */
[----:B------:R-:W-:Y:S02]  /*4c70*/  @!UPT UIADD3 URZ, UPT, UPT, URZ, URZ, URZ ;  /* 0x000000fffffff290 */ /* 0x000fe4000fffe0ff */
[----:B---3--:R-:W-:Y:S01]  /*4c80*/  VOTEU.ANY UP1, P0 ;  /* 0x0000000000ff7886 */ /* 0x008fe20000020100 */
[----:B------:R-:W-:Y:S11]  /*4c90*/  PLOP3.LUT P0, PT, PT, PT, UP1, 0x80, 0x8 ;  /* 0x000000000008781c */ /* 0x000ff60003f0f018 */
[----:B------:R-:W-:Y:S02]  /*4ca0*/  @!UPT UIADD3 URZ, UPT, UPT, URZ, URZ, URZ ;  /* 0x000000fffffff290 */ /* 0x000fe4000fffe0ff */
[----:B------:R-:W-:Y:S02]  /*4cb0*/  @P0 SHF.R.U32.HI R0, RZ, 0x10, R9 ;  /* 0x00000010ff000819 */ /* 0x000fe40000011609 */
[----:B------:R-:W-:Y:S02]  /*4cc0*/  @P0 MOV R6, R8 ;  /* 0x0000000800060202 */ /* 0x000fe40000000f00 */
[----:B------:R-:W-:Y:S01]  /*4cd0*/  @P0 R2UR UR4, R0 ;  /* 0x00000000000402ca */ /* 0x000fe200000e0000 */
[----:B------:R-:W-:Y:S01]  /*4ce0*/  VIADD R0, R12, 0xe0 ;  /* 0x000000e00c007836 */ /* 0x000fe20000000000 */
[----:B------:R-:W-:Y:S02]  /*4cf0*/  @P0 LOP3.LUT R8, R9, 0xffff, RZ, 0xc0, !PT ;  /* 0x0000ffff09080812 */ /* 0x000fe400078ec0ff */
[----:B------:R-:W-:Y:S02]  /*4d00*/  @P0 R2UR UR6, R6 ;  /* 0x00000000060602ca */ /* 0x000fe400000e0000 */
[----:B------:R-:W-:Y:S02]  /*4d10*/  PRMT R0, RZ, 0x654, R0 ;  /* 0x00000654ff007816 */ /* 0x000fe40000000000 */
[----:B------:R-:W-:Y:S02]  /*4d20*/  @P0 R2UR UR5, R8 ;  /* 0x00000000080502ca */ /* 0x000fe400000e0000 */
[----:B------:R2:W-:Y:S03]  /*4d30*/  SYNCS.ARRIVE.TRANS64.RED.A1T0 RZ, [R0+URZ], RZ ;  /* 0x000000ff00ff79a7 */ /* 0x0005e600081004ff */
[----:B------:R-:W-:Y:S04]  /*4d40*/  @UP1 UMOV UR29, UR4 ;  /* 0x00000004001d1c82 */ /* 0x000fe80008000000 */
[----:B------:R-:W-:Y:S04]  /*4d50*/  @UP1 UMOV UR14, UR6 ;  /* 0x00000006000e1c82 */ /* 0x000fe80008000000 */
[----:B------:R-:W-:Y:S01]  /*4d60*/  @UP1 UMOV UR13, UR5 ;  /* 0x00000005000d1c82 */ /* 0x000fe20008000000 */
[----:B------:R-:W-:Y:S05]  /*4d70*/  BRA.U !UP0, `(.L_x_91) ;  /* 0x0000000108a47547 */ /* 0x000fea000b800000 */
[----:B------:R-:W-:Y:S02]  /*4d80*/  UIMAD.WIDE.U32 UR16, UR13, UR51, URZ ;  /* 0x000000330d1072a5 */ /* 0x000fe4000f8e00ff */
[----:B------:R-:W-:Y:S02]  /*4d90*/  UIMAD.WIDE.U32 UR18, UR14, UR48, URZ ;  /* 0x000000300e1272a5 */ /* 0x000fe4000f8e00ff */
[----:B------:R-:W-:Y:S02]  /*4da0*/  USEL UR4, UR30, UR47, !UP5 ;  /* 0x0000002f1e047287 */ /* 0x000fe4000e800000 */
[----:B------:R-:W-:Y:S02]  /*4db0*/  USEL UR7, UR31, UR52, !UP6 ;  /* 0x000000341f077287 */ /* 0x000fe4000f000000 */
[----:B-1----:R-:W-:Y:S02]  /*4dc0*/  UIMAD.WIDE.U32 UR8, UR4, UR22, URZ ;  /* 0x00000016040872a5 */ /* 0x002fe4000f8e00ff */
[----:B------:R-:W-:Y:S01]  /*4dd0*/  UIMAD.WIDE.U32 UR10, UR7, UR22, URZ ;  /* 0x00000016070a72a5 */ /* 0x000fe2000f8e00ff */
[----:B------:R-:W-:Y:S02]  /*4de0*/  UMOV UR5, UR17 ;  /* 0x0000001100057c82 */ /* 0x000fe40008000000 */
[----:B------:R-:W-:Y:S03]  /*4df0*/  USHF.R.U32.HI UR6, URZ, UR54, UR5 ;  /* 0x00000036ff067299 */ /* 0x000fe60008011605 */
[----:B------:R-:W-:Y:S01]  /*4e00*/  UMOV UR5, UR19 ;  /* 0x0000001300057c82 */ /* 0x000fe20008000000 */
[----:B------:R-:W-:Y:S02]  /*4e10*/  USEL UR6, UR13, UR6, !UP5 ;  /* 0x000000060d067287 */ /* 0x000fe4000e800000 */
[----:B------:R-:W-:Y:S03]  /*4e20*/  USHF.R.U32.HI UR12, URZ, UR49, UR5 ;  /* 0x00000031ff0c7299 */ /* 0x000fe60008011605 */
[----:B------:R-:W-:Y:S02]  /*4e30*/  UMOV UR5, UR9 ;  /* 0x0000000900057c82 */ /* 0x000fe40008000000 */
[----:B------:R-:W-:Y:S03]  /*4e40*/  @UP4 USHF.R.U32.HI UR4, URZ, UR23, UR5 ;  /* 0x00000017ff044299 */ /* 0x000fe60008011605 */
[----:B------:R-:W-:Y:S01]  /*4e50*/  UMOV UR5, UR11 ;  /* 0x0000000b00057c82 */ /* 0x000fe20008000000 */
[----:B------:R-:W-:Y:S02]  /*4e60*/  UIMAD UR4, UR45, UR4, URZ ;  /* 0x000000042d0472a4 */ /* 0x000fe4000f8e02ff */
[----:B------:R-:W-:Y:S02]  /*4e70*/  @UP4 USHF.R.U32.HI UR7, URZ, UR23, UR5 ;  /* 0x00000017ff074299 */ /* 0x000fe40008011605 */
[----:B------:R-:W-:Y:S02]  /*4e80*/  UIMAD.WIDE.U32 UR10, UR6, UR22, URZ ;  /* 0x00000016060a72a5 */ /* 0x000fe4000f8e00ff */
[----:B------:R-:W-:Y:S02]  /*4e90*/  USEL UR5, UR14, UR12, !UP6 ;  /* 0x0000000c0e057287 */ /* 0x000fe4000f000000 */
[----:B------:R-:W-:Y:S02]  /*4ea0*/  UIMAD UR8, UR45, UR7, URZ ;  /* 0x000000072d0872a4 */ /* 0x000fe4000f8e02ff */
[----:B------:R-:W-:Y:S03]  /*4eb0*/  UISETP.GE.AND UP0, UPT, UR6, UR4, UPT ;  /* 0x000000040600728c */ /* 0x000fe6000bf06270 */
[----:B------:R-:W-:Y:S01]  /*4ec0*/  UMOV UR4, UR11 ;  /* 0x0000000b00047c82 */ /* 0x000fe20008000000 */
[----:B------:R-:W-:Y:S02]  /*4ed0*/  UISETP.GE.OR UP0, UPT, UR5, UR8, UP0 ;  /* 0x000000080500728c */ /* 0x000fe40008706670 */
[----:B------:R-:W-:Y:S02]  /*4ee0*/  USHF.R.U32.HI UR4, URZ, UR23, UR4 ;  /* 0x00000017ff047299 */ /* 0x000fe40008011604 */
[----:B------:R-:W-:Y:S02]  /*4ef0*/  UIMAD.WIDE.U32 UR8, UR5, UR22, URZ ;  /* 0x00000016050872a5 */ /* 0x000fe4000f8e00ff */
[----:B------:R-:W-:Y:S04]  /*4f00*/  USEL UR10, UR6, UR4, !UP4 ;  /* 0x00000004060a7287 */ /* 0x000fe8000e000000 */
[----:B------:R-:W-:Y:S01]  /*4f10*/  UIADD3 UR11, UPT, UPT, -UR10, URZ, URZ ;  /* 0x000000ff0a0b7290 */ /* 0x000fe2000fffe1ff */
[----:B------:R-:W-:Y:S02]  /*4f20*/  @!UP0 UMOV UR4, UR9 ;  /* 0x0000000900048c82 */ /* 0x000fe40008000000 */
[----:B------:R-:W-:Y:S02]  /*4f30*/  @!UP0 USHF.R.U32.HI UR4, URZ, UR23, UR4 ;  /* 0x00000017ff048299 */ /* 0x000fe40008011604 */
[----:B------:R-:W-:Y:S02]  /*4f40*/  UIMAD UR8, UR45, UR11, UR6 ;  /* 0x0000000b2d0872a4 */ /* 0x000fe4000f8e0206 */
[----:B------:R-:W-:Y:S04]  /*4f50*/  @!UP0 USEL UR4, UR5, UR4, !UP4 ;  /* 0x0000000405048287 */ /* 0x000fe8000e000000 */
[----:B------:R-:W-:Y:S02]  /*4f60*/  @!UP0 UIMAD UR7, UR7, UR8, UR4 ;  /* 0x00000008070782a4 */ /* 0x000fe4000f8e0204 */
[----:B------:R-:W-:Y:S02]  /*4f70*/  @!UP0 UIADD3 UR9, UPT, UPT, UR10, -UR4, URZ ;  /* 0x800000040a098290 */ /* 0x000fe4000fffe0ff */
[----:B------:R-:W-:Y:S02]  /*4f80*/  UIADD3 UR8, UPT, UPT, -UR6, URZ, URZ ;  /* 0x000000ff06087290 */ /* 0x000fe4000fffe1ff */
[----:B------:R-:W-:Y:S02]  /*4f90*/  UIADD3 UR4, UPT, UPT, -UR5, URZ, URZ ;  /* 0x000000ff05047290 */ /* 0x000fe4000fffe1ff */
[----:B------:R-:W-:Y:S03]  /*4fa0*/  @!UP0 UIMAD UR6, UR9, UR45, UR5 ;  /* 0x0000002d090682a4 */ /* 0x000fe6000f8e0205 */
[----:B------:R-:W-:Y:S01]  /*4fb0*/  @!UP0 UMOV UR5, UR7 ;  /* 0x0000000700058c82 */ /* 0x000fe20008000000 */
[----:B------:R-:W-:Y:S02]  /*4fc0*/  UIMAD UR7, UR15, UR4, UR14 ;  /* 0x000000040f0772a4 */ /* 0x000fe4000f8e020e */
[----:B------:R-:W-:Y:S02]  /*4fd0*/  UIMAD UR4, UR50, UR8, UR13 ;  /* 0x00000008320472a4 */ /* 0x000fe4000f8e020d */
[----:B------:R-:W-:Y:S02]  /*4fe0*/  UIMAD UR14, UR5, UR15, UR7 ;  /* 0x0000000f050e72a4 */ /* 0x000fe4000f8e0207 */
[----:B------:R-:W-:Y:S11]  /*4ff0*/  UIMAD UR13, UR6, UR50, UR4 ;  /* 0x00000032060d72a4 */ /* 0x000ff6000f8e0204 */
[----:B------:R-:W-:Y:S01]  /*5000*/  @!UPT UIADD3 URZ, UPT, UPT, URZ, URZ, URZ ;  /* 0x000000fffffff290 */ /* 0x000fe2000fffe0ff */
.L_x_91:
[----:B------:R-:W3:Y:S01]  /*5010*/  @!UP3 LDCU.128 UR8, c[0x0][0xb10] ;  /* 0x00016200ff08b7ac */ /* 0x000ee20008000c00 */
[C---:B----4-:R-:W-:Y:S02]  /*5020*/  ISETP.NE.U32.AND P1, PT, R4.reuse, RZ, PT ;  /* 0x000000ff0400720c */ /* 0x050fe40003f25070 */
[----:B------:R-:W-:Y:S02]  /*5030*/  ISETP.NE.U32.AND P0, PT, R4, RZ, PT ;  /* 0x000000ff0400720c */ /* 0x000fe40003f05070 */
[C---:B------:R-:W-:Y:S02]  /*5040*/  ISETP.NE.AND.EX P1, PT, R5.reuse, RZ, PT, P1 ;  /* 0x000000ff0500720c */ /* 0x040fe40003f25310 */
[----:B------:R-:W-:Y:S01]  /*5050*/  ISETP.NE.AND.EX P0, PT, R5, RZ, PT, P0 ;  /* 0x000000ff0500720c */ /* 0x000fe20003f05300 */
[----:B------:R-:W4:Y:S01]  /*5060*/  @!UP3 LDCU UR5, c[0x0][0xb0c] ;  /* 0x00016180ff05b7ac */ /* 0x000f220008000800 */
[----:B------:R-:W-:Y:S01]  /*5070*/  SHF.L.U32 R9, R15, 0x1f, RZ ;  /* 0x0000001f0f097819 */ /* 0x000fe200000006ff */
[----:B------:R-:W-:Y:S02]  /*5080*/  USHF.L.U32 UR42, UR26, 0x8, URZ ;  /* 0x000000081a2a7899 */ /* 0x000fe400080006ff */
[----:B------:R-:W-:Y:S02]  /*5090*/  USHF.L.U32 UR43, UR20, 0x6, URZ ;  /* 0x00000006142b7899 */ /* 0x000fe400080006ff */
[----:B---3--:R-:W-:Y:S07]  /*50a0*/  UIMAD.WIDE.U32 UR6, UR14, UR8, URZ ;  /* 0x000000080e0672a5 */ /* 0x008fee000f8e00ff */
[----:B------:R-:W-:Y:S01]  /*50b0*/  @!UP3 UMOV UR4, UR7 ;  /* 0x000000070004bc82 */ /* 0x000fe20008000000 */
[----:B----4-:R-:W-:Y:S02]  /*50c0*/  @!UP3 UISETP.NE.AND UP0, UPT, UR5, 0x1, UPT ;  /* 0x000000010500b88c */ /* 0x010fe4000bf05270 */
[----:B------:R-:W-:Y:S02]  /*50d0*/  @!UP3 USHF.R.U32.HI UR4, URZ, UR9, UR4 ;  /* 0x00000009ff04b299 */ /* 0x000fe40008011604 */
[----:B------:R-:W-:Y:S02]  /*50e0*/  UIMAD.WIDE.U32 UR6, UR13, UR11, URZ ;  /* 0x0000000b0d0672a5 */ /* 0x000fe4000f8e00ff */
[----:B------:R-:W-:Y:S02]  /*50f0*/  @!UP3 USEL UR8, UR14, UR4, !UP0 ;  /* 0x000000040e08b287 */ /* 0x000fe4000c000000 */
[----:B------:R-:W-:Y:S03]  /*5100*/  @!UP3 UISETP.NE.AND UP0, UPT, UR10, 0x1, UPT ;  /* 0x000000010a00b88c */ /* 0x000fe6000bf05270 */
[----:B------:R-:W-:Y:S02]  /*5110*/  @!UP3 UMOV UR6, UR7 ;  /* 0x000000070006bc82 */ /* 0x000fe40008000000 */
[----:B------:R-:W3:Y:S02]  /*5120*/  @!UP3 LDCU UR4, c[0x0][0xb20] ;  /* 0x00016400ff04b7ac */ /* 0x000ee40008000800 */
[----:B---3--:R-:W-:Y:S04]  /*5130*/  @!UP3 USHF.R.U32.HI UR6, URZ, UR4, UR6 ;  /* 0x00000004ff06b299 */ /* 0x008fe80008011606 */
[----:B------:R-:W-:Y:S04]  /*5140*/  @!UP3 USEL UR6, UR13, UR6, !UP0 ;  /* 0x000000060d06b287 */ /* 0x000fe8000c000000 */
[----:B------:R-:W-:Y:S02]  /*5150*/  @!UP3 UIADD3 UR4, UPT, UPT, -UR8, UR6, URZ ;  /* 0x000000060804b290 */ /* 0x000fe4000fffe1ff */
[----:B------:R-:W-:Y:S02]  /*5160*/  @!UP3 UIADD3 UR6, UPT, UPT, UR8, -UR6, URZ ;  /* 0x800000060806b290 */ /* 0x000fe4000fffe0ff */
[----:B------:R-:W-:Y:S02]  /*5170*/  @!UP3 UIMAD UR14, UR4, UR5, UR14 ;  /* 0x00000005040eb2a4 */ /* 0x000fe4000f8e020e */
[----:B------:R-:W-:Y:S01]  /*5180*/  @!UP3 UIMAD UR13, UR6, UR10, UR13 ;  /* 0x0000000a060db2a4 */ /* 0x000fe2000f8e020d */
[----:B------:R-:W-:Y:S11]  /*5190*/  BRA.U UP2, `(.L_x_92) ;  /* 0x0000000102107547 */ /* 0x000ff6000b800000 */
[----:B--2---:R-:W-:Y:S04]  /*51a0*/  MOV R0, UR53 ;  /* 0x0000003500007c02 */ /* 0x004fe80008000f00 */
[----:B------:R-:W-:Y:S04]  /*51b0*/  SHF.L.U32 R11, R0, 0x1f, RZ ;  /* 0x0000001f000b7819 */ /* 0x000fe800000006ff */
[----:B------:R-:W2:Y:S02]  /*51c0*/  SYNCS.PHASECHK.TRANS64.TRYWAIT P2, [UR21+0xc8], R11 ;  /* 0x0000c80bff0075a7 */ /* 0x000ea40008041115 */
[----:B--2---:R-:W-:Y:S05]  /*51d0*/  @!P2 BRA `(.L_x_93) ;  /* 0x0000005800e4a947 */ /* 0x004fea0003800000 */
.L_x_92:
[----:B------:R-:W-:Y:S05]  /*51e0*/  @!P1 BRA `(.L_x_94) ;  /* 0x0000000000309947 */ /* 0x000fea0003800000 */
[----:B------:R-:W-:Y:S01]  /*51f0*/  ISETP.NE.U32.AND P1, PT, R2, RZ, PT ;  /* 0x000000ff0200720c */ /* 0x000fe20003f25070 */
[----:B------:R-:W3:Y:S01]  /*5200*/  LDCU.64 UR4, c[0x0][0x358] ;  /* 0x00006b00ff0477ac */ /* 0x000ee20008000a00 */
[----:B------:R-:W-:Y:S02]  /*5210*/  IMAD.MOV.U32 R90, RZ, RZ, 0x1 ;  /* 0x00000001ff5a7424 */ /* 0x000fe400078e00ff */
[----:B------:R-:W-:Y:S11]  /*5220*/  ISETP.NE.AND.EX P1, PT, R3, RZ, PT, P1 ;  /* 0x000000ff0300720c */ /* 0x000ff60003f25310 */
[----:B------:R-:W-:Y:S02]  /*5230*/  @!UPT UIADD3 URZ, UPT, UPT, URZ, URZ, URZ ;  /* 0x000000fffffff290 */ /* 0x000fe4000fffe0ff */
[----:B--2---:R-:W2:Y:S01]  /*5240*/  @P1 LDC.64 R10, c[0x0][0x888] ;  /* 0x00022200ff0a1b82 */ /* 0x004ea20000000a00 */
[----:B------:R-:W-:Y:S04]  /*5250*/  @P1 IMAD R0, R4, UR36, RZ ;  /* 0x0000002404001c24 */ /* 0x000fe8000f8e02ff */
[----:B--2---:R-:W-:Y:S04]  /*5260*/  @P1 IMAD.WIDE R10, R0, 0x4, R10 ;  /* 0x00000004000a1825 */ /* 0x004fe800078e020a */
[----:B------:R-:W-:Y:S01]  /*5270*/  HFMA2 R0, -RZ, RZ, 0, 5.9604644775390625e-08 ;  /* 0x00000001ff007431 */ /* 0x000fe200000001ff */
[----:B---3-5:R3:W5:Y:S04]  /*5280*/  @P1 LDG.E R41, desc[UR4][R10.64] ;  /* 0x000000040a291981 */ /* 0x028768000c1e1900 */
[----:B------:R-:W-:Y:S01]  /*5290*/  @!P1 PRMT R90, R0, 0x7610, R90 ;  /* 0x00007610005a9816 */ /* 0x000fe2000000005a */
[----:B---3--:R-:W4:Y:S06]  /*52a0*/  @!P1 LDC R41, c[0x0][0x880] ;  /* 0x00022000ff299b82 */ /* 0x008f2c0000000800 */
.L_x_94:
[----:B----45:R-:W-:Y:S01]  /*52b0*/  @!P0 FSETP.EQ.AND P1, PT, R41, RZ, PT ;  /* 0x000000ff2900820b */ /* 0x030fe20003f22000 */
[----:B------:R-:W-:Y:S01]  /*52c0*/  @!UPT UIADD3 URZ, UPT, UPT, URZ, URZ, URZ ;  /* 0x000000fffffff290 */ /* 0x000fe2000fffe0ff */
[----:B------:R-:W-:Y:S11]  /*52d0*/  @!P0 BRA `(.L_x_95) ;  /* 0x0000000000188947 */ /* 0x000ff60003800000 */
[----:B------:R-:W-:Y:S02]  /*52e0*/  LOP3.LUT P0, RZ, R90, 0xff, RZ, 0xc0, !PT ;  /* 0x000000ff5aff7812 */ /* 0x000fe4000780c0ff */
[----:B------:R-:W-:Y:S04]  /*52f0*/  ISETP.NE.U32.AND P1, PT, R2, RZ, PT ;  /* 0x000000ff0200720c */ /* 0x000fe80003f25070 */
[----:B------:R-:W-:Y:S04]  /*5300*/  ISETP.NE.AND.EX P1, PT, R3, RZ, PT, P1 ;  /* 0x000000ff0300720c */ /* 0x000fe80003f25310 */
[----:B------:R-:W-:Y:S03]  /*5310*/  PLOP3.LUT P1, PT, P1, PT, PT, 0x8, 0x80 ;  /* 0x000000000080781c */ /* 0x000fe60000f2e170 */
[----:B------:R-:W-:Y:S11]  /*5320*/  @P0 FSETP.EQ.AND P1, PT, R41, RZ, PT ;  /* 0x000000ff2900020b */ /* 0x000ff60003f22000 */
[----:B------:R-:W-:Y:S02]  /*5330*/  @!UPT UIADD3 URZ, UPT, UPT, URZ, URZ, URZ ;  /* 0x000000fffffff290 */ /* 0x000fe4000fffe0ff */
.L_x_95:
[----:B------:R-:W3:Y:S01]  /*5340*/  SYNCS.PHASECHK.TRANS64.TRYWAIT P2, [UR21+0xa0], R9 ;  /* 0x0000a009ff0075a7 */ /* 0x000ee20008041115 */
[----:B------:R-:W-:Y:S04]  /*5350*/  ELECT P0, URZ, PT ;  /* 0x0000000000ff782f */ /* 0x000fe80003800000 */
[----:B------:R-:W-:Y:S11]  /*5360*/  PLOP3.LUT P1, PT, P1, P0, PT, 0xf2, 0x2f ;  /* 0x00000000002f781c */ /* 0x000ff60000f21e72 */
[----:B------:R-:W-:Y:S02]  /*5370*/  @!UPT UIADD3 URZ, UPT, UPT, URZ, URZ, URZ ;  /* 0x000000fffffff290 */ /* 0x000fe4000fffe0ff */
[----:B------:R-:W-:Y:S05]  /*5380*/  @!P1 IADD3 R8, P0, PT, R16, 0x580, RZ ;  /* 0x0000058010089810 */ /* 0x000fea0007f1e0ff */
[----:B------:R-:W-:Y:S01]  /*5390*/  @!P1 IMAD.X R6, RZ, RZ, R17, P0 ;  /* 0x000000ffff069224 */ /* 0x000fe200000e0611 */
[----:B---3--:R-:W-:Y:S07]  /*53a0*/  @!P2 BRA `(.L_x_96) ;  /* 0x000000580088a947 */ /* 0x008fee0003800000 */
.L_x_188:
[----:B------:R-:W-:Y:S01]  /*53b0*/  @!P1 R2UR UR5, R8 ;  /* 0x00000000080592ca */ /* 0x000fe200000e0000 */
[----:B------:R-:W-:Y:S01]  /*53c0*/  VOTEU.ALL UP0, P1 ;  /* 0x0000000000ff7886 */ /* 0x000fe20000800000 */
[----:B------:R-:W-:Y:S01]  /*53d0*/  @!P1 R2UR UR4, R6 ;  /* 0x00000000060492ca */ /* 0x000fe200000e0000 */
[----:B------:R-:W-:Y:S01]  /*53e0*/  UMOV UR6, 0x0 ;  /* 0x0000000000067882 */ /* 0x000fe20000000000 */
[----:B------:R-:W-:Y:S01]  /*53f0*/  UMOV UR7, 0x10000000 ;  /* 0x1000000000077882 */ /* 0x000fe20000000000 */
[----:B------:R-:W-:Y:S01]  /*5400*/  UMOV UR44, UR36 ;  /* 0x00000024002c7c82 */ /* 0x000fe20008000000 */
[----:B------:R-:W-:Y:S01]  /*5410*/  @!UP0 UIADD3 UR40, UPT, UPT, UR21, 0x200, URZ ;  /* 0x0000020015288890 */ /* 0x000fe2000fffe0ff */
[----:B--2---:R-:W-:Y:S01]  /*5420*/  @!P1 IMAD.MOV.U32 R0, RZ, RZ, 0x1000 ;  /* 0x00001000ff009424 */ /* 0x004fe200078e00ff */
[----:B------:R-:W-:Y:S01]  /*5430*/  @!UP0 UIADD3 UR10, UPT, UPT, UR42, 0x80, URZ ;  /* 0x000000802a0a8890 */ /* 0x000fe2000fffe0ff */
[----:B------:R-:W-:Y:S01]  /*5440*/  @!P1 IADD3 R8, P0, PT, R16, 0x580, RZ ;  /* 0x0000058010089810 */ /* 0x000fe20007f1e0ff */
[----:B------:R-:W-:Y:S01]  /*5450*/  @!UP0 UIADD3 UR8, UPT, UPT, UR21, 0xa00, URZ ;  /* 0x00000a0015088890 */ /* 0x000fe2000fffe0ff */
[----:B------:R-:W-:Y:S02]  /*5460*/  VOTEU.ALL UP0, P1 ;  /* 0x0000000000ff7886 */ /* 0x000fe40000800000 */
[----:B------:R-:W-:Y:S01]  /*5470*/  IMAD.U32 R10, RZ, RZ, UR5 ;  /* 0x00000005ff0a7e24 */ /* 0x000fe2000f8e00ff */
[----:B------:R-:W-:Y:S01]  /*5480*/  UMOV UR9, UR41 ;  /* 0x0000002900097c82 */ /* 0x000fe20008000000 */
[----:B------:R-:W-:Y:S01]  /*5490*/  IMAD.U32 R11, RZ, RZ, UR4 ;  /* 0x00000004ff0b7e24 */ /* 0x000fe2000f8e00ff */
[----:B------:R-:W-:Y:S01]  /*54a0*/  UMOV UR11, UR43 ;  /* 0x0000002b000b7c82 */ /* 0x000fe20008000000 */
[----:B------:R-:W-:Y:S01]  /*54b0*/  UMOV UR12, UR36 ;  /* 0x00000024000c7c82 */ /* 0x000fe20008000000 */
[----:B------:R-:W-:Y:S01]  /*54c0*/  @!P1 R2UR UR4, R10 ;  /* 0x000000000a0492ca */ /* 0x000fe200000e0000 */
[----:B------:R-:W-:Y:S01]  /*54d0*/  @!P1 IMAD.X R6, RZ, RZ, R17, P0 ;  /* 0x000000ffff069224 */ /* 0x000fe200000e0611 */
[----:B------:R-:W-:Y:S11]  /*54e0*/  @!P1 R2UR UR5, R11 ;  /* 0x000000000b0592ca */ /* 0x000ff600000e0000 */
[----:B------:R-:W-:Y:S02]  /*54f0*/  @!UPT UIADD3 URZ, UPT, UPT, URZ, URZ, URZ ;  /* 0x000000fffffff290 */ /* 0x000fe4000fffe0ff */
[----:B------:R2:W-:Y:S01]  /*5500*/  @!UP0 UTMALDG.3D [UR40], [UR4], desc[UR6] ;  /* 0x00000628040085b4 */ /* 0x0005e20008011000 */
[----:B------:R-:W-:Y:S05]  /*5510*/  VOTEU.ALL UP0, P1 ;  /* 0x0000000000ff7886 */ /* 0x000fea0000800000 */
[----:B------:R2:W-:Y:S01]  /*5520*/  @!UP0 UTMALDG.3D [UR8], [UR4], desc[UR6] ;  /* 0x00000608040085b4 */ /* 0x0005e20008011000 */
[----:B------:R2:W-:Y:S01]  /*5530*/  @!P1 SYNCS.ARRIVE.TRANS64.RED.A0TR RZ, [UR21+0x80], R0 ;  /* 0x00008000ffff99a7 */ /* 0x0005e20008300415 */
[----:B------:R-:W-:Y:S01]  /*5540*/  SYNCS.ARRIVE.TRANS64.RED.A1T0 RZ, [UR46], RZ ;  /* 0x000000ffffff79a7 */ /* 0x000fe2000810042e */
[----:B------:R-:W3:Y:S02]  /*5550*/  SYNCS.PHASECHK.TRANS64.TRYWAIT P2, [UR21+0xa8], R9 ;  /* 0x0000a809ff0075a7 */ /* 0x000ee40008041115 */
[----:B--23--:R-:W-:Y:S05]  /*5560*/  @!P2 BRA `(.L_x_97) ;  /* 0x000000580030a947 */ /* 0x00cfea0003800000 */
.L_x_190:
        /* <DEDUP_REMOVED lines=10> */
[----:B------:R-:W-:Y:S02]  /*5610*/  @!UP0 UIADD3 UR10, UPT, UPT, UR42, 0xa0, URZ ;  /* 0x000000a02a0a8890 */ /* 0x000fe4000fffe0ff */
[----:B------:R-:W-:Y:S01]  /*5620*/  @!UP0 UIADD3 UR8, UPT, UPT, UR21, 0x1a00, URZ ;  /* 0x00001a0015088890 */ /* 0x000fe2000fffe0ff */
[----:B------:R-:W-:Y:S01]  /*5630*/  IMAD.U32 R10, RZ, RZ, UR5 ;  /* 0x00000005ff0a7e24 */ /* 0x000fe2000f8e00ff */
[----:B------:R-:W-:Y:S01]  /*5640*/  VOTEU.ALL UP0, P1 ;  /* 0x0000000000ff7886 */ /* 0x000fe20000800000 */
[----:B------:R-:W-:Y:S01]  /*5650*/  IMAD.U32 R11, RZ, RZ, UR4 ;  /* 0x00000004ff0b7e24 */ /* 0x000fe2000f8e00ff */
[----:B------:R-:W-:Y:S01]  /*5660*/  UMOV UR9, UR33 ;  /* 0x0000002100097c82 */ /* 0x000fe20008000000 */
[----:B------:R-:W-:Y:S01]  /*5670*/  UMOV UR11, UR43 ;  /* 0x0000002b000b7c82 */ /* 0x000fe20008000000 */
[----:B------:R-:W-:Y:S01]  /*5680*/  @!P1 R2UR UR4, R10 ;  /* 0x000000000a0492ca */ /* 0x000fe200000e0000 */
[----:B------:R-:W-:Y:S01]  /*5690*/  UMOV UR12, UR36 ;  /* 0x00000024000c7c82 */ /* 0x000fe20008000000 */
[----:B------:R-:W-:Y:S01]  /*56a0*/  @!P1 R2UR UR5, R11 ;  /* 0x000000000b0592ca */ /* 0x000fe200000e0000 */
[----:B------:R-:W-:Y:S11]  /*56b0*/  @!P1 IMAD.X R6, RZ, RZ, R17, P0 ;  /* 0x000000ffff069224 */ /* 0x000ff600000e0611 */
[----:B------:R-:W-:Y:S01]  /*56c0*/  @!UPT UIADD3 URZ, UPT, UPT, URZ, URZ, URZ ;  /* 0x000000fffffff290 */ /* 0x000fe2000fffe0ff */
[----:B------:R2:W-:Y:S01]  /*56d0*/  @!UP0 UTMALDG.3D [UR32], [UR4], desc[UR6] ;  /* 0x00000620040085b4 */ /* 0x0005e20008011000 */
[----:B------:R-:W-:Y:S05]  /*56e0*/  VOTEU.ALL UP0, P1 ;  /* 0x0000000000ff7886 */ /* 0x000fea0000800000 */
[----:B------:R2:W-:Y:S01]  /*56f0*/  @!UP0 UTMALDG.3D [UR8], [UR4], desc[UR6] ;  /* 0x00000608040085b4 */ /* 0x0005e20008011000 */
[----:B------:R2:W-:Y:S01]  /*5700*/  @!P1 SYNCS.ARRIVE.TRANS64.RED.A0TR RZ, [UR21+0x88], R0 ;  /* 0x00008800ffff99a7 */ /* 0x0005e20008300415 */
[----:B------:R-:W-:Y:S01]  /*5710*/  SYNCS.ARRIVE.TRANS64.RED.A1T0 RZ, [UR39], RZ ;  /* 0x000000ffffff79a7 */ /* 0x000fe20008100427 */
[----:B------:R-:W3:Y:S02]  /*5720*/  SYNCS.PHASECHK.TRANS64.TRYWAIT P2, [UR21+0xb0], R9 ;  /* 0x0000b009ff0075a7 */ /* 0x000ee40008041115 */
[----:B--23--:R-:W-:Y:S05]  /*5730*/  @!P2 BRA `(.L_x_98) ;  /* 0x0000005400d4a947 */ /* 0x00cfea0003800000 */
.L_x_192:
        /* <DEDUP_REMOVED lines=9> */
[----:B------:R-:W-:Y:S01]  /*57d0*/  VIADD R14, R14, 0x1 ;  /* 0x000000010e0e7836 */ /* 0x000fe20000000000 */
        /* <DEDUP_REMOVED lines=10> */
[----:B------:R-:W-:Y:S11]  /*5880*/  UMOV UR12, UR36 ;  /* 0x00000024000c7c82 */ /* 0x000ff60008000000 */
        /* <DEDUP_REMOVED lines=8> */
.L_x_194:
[----:B------:R-:W-:Y:S01]  /*5910*/  UIADD3 UR26, UPT, UPT, UR13, UR62, URZ ;  /* 0x0000003e0d1a7290 */ /* 0x000fe2000fffe0ff */
[----:B------:R-:W-:Y:S01]  /*5920*/  @!P1 IADD3 R6, P0, PT, R16, 0x580, RZ ;  /* 0x0000058010069810 */ /* 0x000fe20007f1e0ff */
[----:B------:R-:W-:Y:S01]  /*5930*/  UPLOP3.LUT UP2, UPT, UPT, UPT, UPT, 0x80, 0x8 ;  /* 0x000000000008789c */ /* 0x000fe20003f4f070 */
[----:B------:R-:W-:Y:S01]  /*5940*/  LOP3.LUT R15, R15, 0x1, RZ, 0x3c, !PT ;  /* 0x000000010f0f7812 */ /* 0x000fe200078e3cff */
[----:B------:R-:W-:Y:S01]  /*5950*/  VOTEU.ALL UP0, P1 ;  /* 0x0000000000ff7886 */ /* 0x000fe20000800000 */
[----:B------:R-:W-:Y:S01]  /*5960*/  @!P1 R2UR UR5, R6 ;  /* 0x00000000060592ca */ /* 0x000fe200000e0000 */
[----:B--2---:R-:W-:Y:S01]  /*5970*/  @!P1 IMAD.X R0, RZ, RZ, R17, P0 ;  /* 0x000000ffff009224 */ /* 0x004fe200000e0611 */
[----:B------:R-:W-:Y:S01]  /*5980*/  UMOV UR6, 0x0 ;  /* 0x0000000000067882 */ /* 0x000fe20000000000 */
[----:B------:R-:W-:Y:S01]  /*5990*/  UMOV UR7, 0x10000000 ;  /* 0x1000000000077882 */ /* 0x000fe20000000000 */
[----:B------:R-:W-:Y:S01]  /*59a0*/  @!UP0 UIADD3 UR18, UPT, UPT, UR42, 0x60, URZ ;  /* 0x000000602a128890 */ /* 0x000fe2000fffe0ff */
[----:B------:R-:W-:Y:S01]  /*59b0*/  ISETP.NE.AND P0, PT, R14, 0x2, PT ;  /* 0x000000020e00780c */ /* 0x000fe20003f05270 */
[----:B------:R-:W-:Y:S01]  /*59c0*/  @!UP0 UIADD3 UR16, UPT, UPT, UR21, 0x3200, URZ ;  /* 0x0000320015108890 */ /* 0x000fe2000fffe0ff */
[----:B------:R-:W-:Y:S01]  /*59d0*/  @!P1 R2UR UR4, R0 ;  /* 0x00000000000492ca */ /* 0x000fe200000e0000 */
[----:B------:R-:W-:Y:S01]  /*59e0*/  @!UP0 UIADD3 UR17, UPT, UPT, UR21, 0x98, URZ ;  /* 0x0000009815118890 */ /* 0x000fe2000fffe0ff */
[----:B------:R-:W-:Y:S01]  /*59f0*/  SEL R0, RZ, 0x1, P0 ;  /* 0x00000001ff007807 */ /* 0x000fe20000000000 */
[----:B------:R-:W-:Y:S01]  /*5a00*/  @!UP0 UIADD3 UR10, UPT, UPT, UR42, 0xe0, URZ ;  /* 0x000000e02a0a8890 */ /* 0x000fe2000fffe0ff */
[----:B------:R-:W-:Y:S01]  /*5a10*/  SEL R14, R14, RZ, P0 ;  /* 0x000000ff0e0e7207 */ /* 0x000fe20000000000 */
[----:B------:R-:W-:Y:S01]  /*5a20*/  @!UP0 UIADD3 UR8, UPT, UPT, UR21, 0x3a00, URZ ;  /* 0x00003a0015088890 */ /* 0x000fe2000fffe0ff */
[----:B------:R-:W-:Y:S01]  /*5a30*/  IMAD.U32 R8, RZ, RZ, UR5 ;  /* 0x00000005ff087e24 */ /* 0x000fe2000f8e00ff */
[----:B------:R-:W-:Y:S01]  /*5a40*/  VOTEU.ALL UP0, P1 ;  /* 0x0000000000ff7886 */ /* 0x000fe20000800000 */
[----:B------:R-:W-:Y:S01]  /*5a50*/  UMOV UR19, UR43 ;  /* 0x0000002b00137c82 */ /* 0x000fe20008000000 */
[----:B------:R-:W-:Y:S01]  /*5a60*/  UMOV UR20, UR36 ;  /* 0x0000002400147c82 */ /* 0x000fe20008000000 */
[----:B------:R-:W-:Y:S01]  /*5a70*/  UMOV UR11, UR43 ;  /* 0x0000002b000b7c82 */ /* 0x000fe20008000000 */
[----:B------:R-:W-:Y:S01]  /*5a80*/  UMOV UR12, UR36 ;  /* 0x00000024000c7c82 */ /* 0x000fe20008000000 */
[----:B------:R-:W-:Y:S01]  /*5a90*/  UMOV UR9, UR17 ;  /* 0x0000001100097c82 */ /* 0x000fe20008000000 */
[----:B------:R-:W-:Y:S01]  /*5aa0*/  IMAD.U32 R9, RZ, RZ, UR4 ;  /* 0x00000004ff097e24 */ /* 0x000fe2000f8e00ff */
[----:B------:R-:W-:Y:S01]  /*5ab0*/  @!P1 R2UR UR4, R8 ;  /* 0x00000000080492ca */ /* 0x000fe200000e0000 */
[----:B------:R-:W-:Y:S01]  /*5ac0*/  UMOV UR36, UR29 ;  /* 0x0000001d00247c82 */ /* 0x000fe20008000000 */
[----:B------:R-:W-:Y:S02]  /*5ad0*/  LOP3.LUT R13, R13, R0, RZ, 0x3c, !PT ;  /* 0x000000000d0d7212 */ /* 0x000fe400078e3cff */
[----:B------:R-:W-:Y:S11]  /*5ae0*/  @!P1 R2UR UR5, R9 ;  /* 0x00000000090592ca */ /* 0x000ff600000e0000 */
[----:B------:R-:W-:Y:S02]  /*5af0*/  @!UPT UIADD3 URZ, UPT, UPT, URZ, URZ, URZ ;  /* 0x000000fffffff290 */ /* 0x000fe4000fffe0ff */
[----:B------:R2:W-:Y:S01]  /*5b00*/  @!UP0 UTMALDG.3D [UR16], [UR4], desc[UR6] ;  /* 0x00000610040085b4 */ /* 0x0005e20008011000 */
[----:B------:R-:W-:Y:S05]  /*5b10*/  VOTEU.ALL UP0, P1 ;  /* 0x0000000000ff7886 */ /* 0x000fea0000800000 */
[----:B------:R3:W-:Y:S01]  /*5b20*/  @!UP0 UTMALDG.3D [UR8], [UR4], desc[UR6] ;  /* 0x00000608040085b4 */ /* 0x0007e20008011000 */
[----:B------:R3:W-:Y:S01]  /*5b30*/  @!P1 SYNCS.ARRIVE.TRANS64.RED.A0TR RZ, [UR21+0x98], R7 ;  /* 0x00009807ffff99a7 */ /* 0x0007e20008300415 */
[----:B------:R-:W-:Y:S01]  /*5b40*/  SYNCS.ARRIVE.TRANS64.RED.A1T0 RZ, [UR37], RZ ;  /* 0x000000ffffff79a7 */ /* 0x000fe20008100425 */
[----:B--2---:R-:W-:Y:S01]  /*5b50*/  UIADD3 UR20, UPT, UPT, UR14, UR59, URZ ;  /* 0x0000003b0e147290 */ /* 0x004fe2000fffe0ff */
[----:B------:R-:W-:Y:S11]  /*5b60*/  BRA.U UP1, `(.L_x_100) ;  /* 0xfffffff101087547 */ /* 0x000ff6000b83ffff */
[----:B------:R-:W-:-:S04]  /*5b70*/  SHF.L.U32 R3, R15, 0x1f, RZ ;  /* 0x0000001f0f037819 */ /* 0x000fc800000006ff */
[----:B------:R-:W2:Y:S02]  /*5b80*/  SYNCS.PHASECHK.TRANS64.TRYWAIT P0, [UR21+0xa0], R3 ;  /* 0x0000a003ff0075a7 */ /* 0x000ea40008001115 */
[----:B--2---:R-:W-:Y:S05]  /*5b90*/  @!P0 BRA `(.L_x_101) ;  /* 0x0000005000ec8947 */ /* 0x004fea0003800000 */
.L_x_196:
[----:B------:R-:W4:Y:S02]  /*5ba0*/  SYNCS.PHASECHK.TRANS64.TRYWAIT P0, [UR21+0xa8], R3 ;  /* 0x0000a803ff0075a7 */ /* 0x000f240008001115 */
[----:B----4-:R-:W-:Y:S05]  /*5bb0*/  @!P0 BRA `(.L_x_102) ;  /* 0x0000005000fc8947 */ /* 0x010fea0003800000 */
.L_x_198:
[----:B------:R-:W4:Y:S02]  /*5bc0*/  SYNCS.PHASECHK.TRANS64.TRYWAIT P0, [UR21+0xb0], R3 ;  /* 0x0000b003ff0075a7 */ /* 0x000f240008001115 */
[----:B----4-:R-:W-:Y:S05]  /*5bd0*/  @!P0 BRA `(.L_x_103) ;  /* 0x00000054000c8947 */ /* 0x010fea0003800000 */
.L_x_200:
[----:B--2---:R-:W-:-:S07]  /*5be0*/  MOV R0, UR21 ;  /* 0x0000001500007c02 */ /* 0x004fce0008000f00 */
.L_x_104:
[----:B--2---:R-:W-:-:S04]  /*5bf0*/  SHF.L.U32 R3, R15, 0x1f, RZ ;  /* 0x0000001f0f037819 */ /* 0x004fc800000006ff */
[----:B------:R2:W4:Y:S03]  /*5c00*/  SYNCS.PHASECHK.TRANS64.TRYWAIT P0, [R0+URZ+0xb8], R3 ;  /* 0x0000b803000075a7 */ /* 0x00052600080011ff */
[----:B----4-:R-:W-:Y:S05]  /*5c10*/  @!P0 NANOSLEEP.SYNCS 0x989680 ;  /* 0x009896800000895d */ /* 0x010fea0003900000 */
[----:B------:R-:W4:Y:S02]  /*5c20*/  @!P0 SYNCS.PHASECHK.TRANS64 P0, [R0+URZ+0xb8], R3 ;  /* 0x0000b803000085a7 */ /* 0x000f2400080010ff */
[----:B-1-34-:R-:W-:Y:S05]  /*5c30*/  @P0 EXIT ;  /* 0x000000000000094d */ /* 0x01afea0003800000 */
[----:B------:R-:W-:Y:S05]  /*5c40*/  BRA `(.L_x_104) ;  /* 0xfffffffc00e87947 */ /* 0x000fea000383ffff */
.L_x_89:
[----:B------:R-:W-:-:S06]  /*5c50*/  UISETP.GE.AND UP0, UPT, UR22, 0x4, UPT ;  /* 0x000000041600788c */ /* 0x000fcc000bf06270 */
[----:B------:R-:W-:-:S13]  /*5c60*/  PLOP3.LUT P0, PT, PT, PT, UP0, 0x80, 0x8 ;  /* 0x000000000008781c */ /* 0x000fda0003f0f008 */
[----:B------:R-:W-:Y:S05]  /*5c70*/  @!P0 EXIT ;  /* 0x000000000000894d */ /* 0x000fea0003800000 */
[----:B------:R-:W-:Y:S01]  /*5c80*/  BAR.SYNC.DEFER_BLOCKING 0x6, 0xa0 ;  /* 0x0182800000007b1d */ /* 0x000fe20000010000 */
[C---:B------:R-:W-:Y:S01]  /*5c90*/  IMAD.SHL.U32 R89, R99.reuse, 0x20, RZ ;  /* 0x0000002063597824 */ /* 0x040fe200078e00ff */
[----:B------:R-:W-:Y:S01]  /*5ca0*/  CS2R R96, SRZ ;  /* 0x0000000000607805 */ /* 0x000fe2000001ff00 */
[C---:B------:R-:W-:Y:S01]  /*5cb0*/  IMAD.SHL.U32 R5, R99.reuse, 0x4, RZ ;  /* 0x0000000463057824 */ /* 0x040fe200078e00ff */
[----:B------:R-:W-:Y:S01]  /*5cc0*/  CS2R R94, SRZ ;  /* 0x00000000005e7805 */ /* 0x000fe2000001ff00 */
[----:B------:R-:W-:Y:S01]  /*5cd0*/  IMAD.U32 R37, R99, 0x10000, RZ ;  /* 0x0001000063257824 */ /* 0x000fe200078e00ff */
[----:B------:R-:W-:Y:S01]  /*5ce0*/  UMOV UR43, 0x400 ;  /* 0x00000400002b7882 */ /* 0x000fe20000000000 */
[----:B------:R-:W-:Y:S01]  /*5cf0*/  LOP3.LUT R4, R89, 0x80, RZ, 0xc0, !PT ;  /* 0x0000008059047812 */ /* 0x000fe200078ec0ff */
[----:B------:R-:W-:Y:S01]  /*5d00*/  ULEA UR43, UR58, UR43, 0x18 ;  /* 0x0000002b3a2b7291 */ /* 0x000fe2000f8ec0ff */
[----:B------:R-:W1:Y:S01]  /*5d10*/  LDC.64 R84, c[0x0][0x888] ;  /* 0x00022200ff547b82 */ /* 0x000e620000000a00 */
[C---:B------:R-:W-:Y:S01]  /*5d20*/  IMAD.SHL.U32 R7, R91.reuse, 0x400, RZ ;  /* 0x000004005b077824 */ /* 0x040fe200078e00ff */
[----:B------:R-:W-:Y:S01]  /*5d30*/  LOP3.LUT R5, R4, 0x10, R5, 0xf8, !PT ;  /* 0x0000001004057812 */ /* 0x000fe200078ef805 */
[----:B------:R-:W-:Y:S01]  /*5d40*/  IMAD.SHL.U32 R4, R91, 0x200000, RZ ;  /* 0x002000005b047824 */ /* 0x000fe200078e00ff */
[C---:B------:R-:W-:Y:S01]  /*5d50*/  LOP3.LUT R88, R89.reuse, 0xb60, RZ, 0xc0, !PT ;  /* 0x00000b6059587812 */ /* 0x040fe200078ec0ff */
[----:B------:R-:W-:Y:S01]  /*5d60*/  UIADD3 UR4, UPT, UPT, UR43, 0x4200, URZ ;  /* 0x000042002b047890 */ /* 0x000fe2000fffe0ff */
[----:B------:R-:W-:Y:S01]  /*5d70*/  LOP3.LUT P0, RZ, R89, 0x80, RZ, 0xc0, !PT ;  /* 0x0000008059ff7812 */ /* 0x000fe2000780c0ff */
[----:B------:R-:W-:Y:S01]  /*5d80*/  IMAD.MOV.U32 R36, RZ, RZ, RZ ;  /* 0x000000ffff247224 */ /* 0x000fe200078e00ff */
[----:B------:R-:W2:Y:S01]  /*5d90*/  LDC.64 R86, c[0x0][0x890] ;  /* 0x00022400ff567b82 */ /* 0x000ea20000000a00 */
[----:B------:R-:W-:Y:S01]  /*5da0*/  LOP3.LUT R4, R4, 0x200000, RZ, 0xc0, !PT ;  /* 0x0020000004047812 */ /* 0x000fe200078ec0ff */
[----:B------:R-:W-:Y:S01]  /*5db0*/  IMAD.MOV.U32 R93, RZ, RZ, RZ ;  /* 0x000000ffff5d7224 */ /* 0x000fe200078e00ff */
[----:B------:R-:W-:Y:S01]  /*5dc0*/  LOP3.LUT R88, R88, 0x400, R7, 0xf8, !PT ;  /* 0x0000040058587812 */ /* 0x000fe200078ef807 */
[----:B------:R-:W-:Y:S01]  /*5dd0*/  IMAD.U32 R98, RZ, RZ, UR4 ;  /* 0x00000004ff627e24 */ /* 0x000fe2000f8e00ff */
[----:B------:R-:W-:Y:S01]  /*5de0*/  LOP3.LUT R37, R4, 0x400000, R37, 0xf8, !PT ;  /* 0x0040000004257812 */ /* 0x000fe200078ef825 */
[----:B------:R-:W3:Y:S01]  /*5df0*/  LDCU UR57, c[0x0][0x370] ;  /* 0x00006e00ff3977ac */ /* 0x000ee20008000800 */
[----:B------:R-:W4:Y:S01]  /*5e00*/  LDS R0, [UR43+0x180] ;  /* 0x0001802bff007984 */ /* 0x000f220008000800 */
[----:B------:R-:W1:Y:S01]  /*5e10*/  LDC.64 R82, c[0x0][0x8b0] ;  /* 0x00022c00ff527b82 */ /* 0x000e620000000a00 */
[----:B------:R-:W-:Y:S01]  /*5e20*/  LOP3.LUT R88, R88, R5, RZ, 0xfc, !PT ;  /* 0x0000000558587212 */ /* 0x000fe200078efcff */
[----:B------:R-:W1:Y:S01]  /*5e30*/  LDCU.64 UR60, c[0x0][0x348] ;  /* 0x00006900ff3c77ac */ /* 0x000e620008000a00 */
[----:B------:R-:W-:Y:S01]  /*5e40*/  LOP3.LUT R99, R99, 0x60, RZ, 0xc0, !PT ;  /* 0x0000006063637812 */ /* 0x000fe200078ec0ff */
[----:B------:R-:W1:Y:S04]  /*5e50*/  LDCU UR42, c[0x0][0xb0c] ;  /* 0x00016180ff2a77ac */ /* 0x000e680008000800 */
[----:B------:R-:W1:Y:S01]  /*5e60*/  LDC.64 R80, c[0x0][0x8a8] ;  /* 0x00022a00ff507b82 */ /* 0x000e620000000a00 */
[----:B------:R-:W1:Y:S01]  /*5e70*/  LDCU UR39, c[0x0][0xb30] ;  /* 0x00016600ff2777ac */ /* 0x000e620008000800 */
[----:B------:R-:W1:Y:S01]  /*5e80*/  LDCU.64 UR46, c[0x0][0x888] ;  /* 0x00011100ff2e77ac */ /* 0x000e620008000a00 */
[----:B------:R-:W1:Y:S01]  /*5e90*/  LDCU.64 UR40, c[0x0][0xb28] ;  /* 0x00016500ff2877ac */ /* 0x000e620008000a00 */
[----:B------:R-:W1:Y:S01]  /*5ea0*/  LDCU.128 UR52, c[0x0][0xb10] ;  /* 0x00016200ff3477ac */ /* 0x000e620008000c00 */
[----:B------:R-:W1:Y:S01]  /*5eb0*/  LDCU UR56, c[0x0][0x374] ;  /* 0x00006e80ff3877ac */ /* 0x000e620008000800 */
[----:B------:R-:W-:Y:S01]  /*5ec0*/  UIADD3 UR63, UPT, UPT, UR43, 0x200, URZ ;  /* 0x000002002b3f7890 */ /* 0x000fe2000fffe0ff */
[----:B----4-:R-:W-:Y:S01]  /*5ed0*/  IMAD.IADD R37, R0, 0x1, R37 ;  /* 0x0000000100257824 */ /* 0x010fe200078e0225 */
[----:B--23--:R-:W-:-:S10]  /*5ee0*/  P2R R0, PR, RZ, 0x1 ;  /* 0x00000001ff007803 */ /* 0x00cfd40000000000 */
.L_x_146:
[C---:B------:R-:W-:Y:S02]  /*5ef0*/  LEA R3, R93.reuse, UR43, 0x3 ;  /* 0x0000002b5d037c11 */ /* 0x040fe4000f8e18ff */
[----:B------:R-:W-:Y:S02]  /*5f00*/  SHF.L.U32 R0, R96, 0x1f, RZ ;  /* 0x0000001f60007819 */ /* 0x000fe400000006ff */
[----:B------:R-:W-:Y:S02]  /*5f10*/  LEA R5, R93, UR43, 0x4 ;  /* 0x0000002b5d057c11 */ /* 0x000fe4000f8e20ff */
[----:B--2---:R-:W2:Y:S02]  /*5f20*/  SYNCS.PHASECHK.TRANS64.TRYWAIT P0, [R3+URZ+0xd0], R0 ;  /* 0x0000d000030075a7 */ /* 0x004ea400080011ff */
[----:B--2---:R-:W-:Y:S05]  /*5f30*/  @!P0 BRA `(.L_x_105) ;  /* 0x00000050004c8947 */ /* 0x004fea0003800000 */
.L_x_201:
[----:B------:R-:W3:Y:S01]  /*5f40*/  LDS.128 R4, [R5+0x160] ;  /* 0x0001600005047984 */ /* 0x000ee20000000c00 */
[----:B------:R-:W-:Y:S01]  /*5f50*/  UISETP.GE.AND UP0, UPT, UR45, 0x1, UPT ;  /* 0x000000012d00788c */ /* 0x000fe2000bf06270 */
[----:B------:R-:W-:Y:S01]  /*5f60*/  @!PT LDS RZ, [RZ] ;  /* 0x00000000fffff984 */ /* 0x000fe20000000800 */
[----:B------:R-:W-:Y:S01]  /*5f70*/  @!PT LDS RZ, [RZ] ;  /* 0x00000000fffff984 */ /* 0x000fe20000000800 */
[----:B------:R-:W-:Y:S01]  /*5f80*/  @!PT LDS RZ, [RZ] ;  /* 0x00000000fffff984 */ /* 0x000fe20000000800 */
[----:B------:R-:W-:Y:S01]  /*5f90*/  @!PT LDS RZ, [RZ] ;  /* 0x00000000fffff984 */ /* 0x000fe20000000800 */
[----:B------:R4:W-:Y:S06]  /*5fa0*/  MEMBAR.ALL.CTA ;  /* 0x0000000000007992 */ /* 0x0009ec0000008000 */
[----:B----4-:R-:W4:Y:S01]  /*5fb0*/  FENCE.VIEW.ASYNC.S ;  /* 0x00000000000073c6 */ /* 0x010f220000000000 */
[----:B---3--:R-:W-:Y:S11]  /*5fc0*/  LOP3.LUT P0, RZ, R6, 0x1, RZ, 0xc0, !PT ;  /* 0x0000000106ff7812 */ /* 0x008ff6000780c0ff */
[----:B------:R-:W-:Y:S02]  /*5fd0*/  @!UPT UIADD3 URZ, UPT, UPT, URZ, URZ, URZ ;  /* 0x000000fffffff290 */ /* 0x000fe4000fffe0ff */
[----:B----4-:R-:W-:Y:S01]  /*5fe0*/  VOTEU.ANY UP1, P0 ;  /* 0x0000000000ff7886 */ /* 0x010fe20000020100 */
[----:B------:R-:W-:Y:S01]  /*5ff0*/  PLOP3.LUT P0, PT, PT, PT, UP1, 0x80, 0x8 ;  /* 0x000000000008781c */ /* 0x000fe20003f0f018 */
[----:B------:R-:W-:Y:S11]  /*6000*/  UP2UR UR44, UPR, URZ, 0x2 ;  /* 0x00000002ff2c7883 */ /* 0x000ff60008000000 */
[----:B------:R-:W-:Y:S01]  /*6010*/  @!UPT UIADD3 URZ, UPT, UPT, URZ, URZ, URZ ;  /* 0x000000fffffff290 */ /* 0x000fe2000fffe0ff */
[----:B--2---:R-:W-:Y:S02]  /*6020*/  @P0 SHF.R.U32.HI R0, RZ, 0x10, R5 ;  /* 0x00000010ff000819 */ /* 0x004fe40000011605 */
        /* <DEDUP_REMOVED lines=12> */
[----:B------:R-:W3:Y:S01]  /*60f0*/  LDCU UR12, c[0x0][0xb20] ;  /* 0x00016400ff0c77ac */ /* 0x000ee20008000800 */
[----:B-1----:R-:W-:Y:S02]  /*6100*/  UIMAD.WIDE.U32 UR4, UR56, UR55, URZ ;  /* 0x00000037380472a5 */ /* 0x002fe4000f8e00ff */
[----:B------:R-:W-:Y:S02]  /*6110*/  UIMAD.WIDE.U32 UR6, UR57, UR52, URZ ;  /* 0x00000034390672a5 */ /* 0x000fe4000f8e00ff */
[----:B------:R-:W-:Y:S02]  /*6120*/  UISETP.NE.AND UP0, UPT, UR54, 0x1, UPT ;  /* 0x000000013600788c */ /* 0x000fe4000bf05270 */
[----:B------:R-:W-:Y:S02]  /*6130*/  UIMAD.WIDE.U32 UR8, UR37, UR55, URZ ;  /* 0x00000037250872a5 */ /* 0x000fe4000f8e00ff */
[----:B------:R-:W-:Y:S02]  /*6140*/  UIMAD.WIDE.U32 UR10, UR38, UR52, URZ ;  /* 0x00000034260a72a5 */ /* 0x000fe4000f8e00ff */
[----:B------:R-:W-:Y:S02]  /*6150*/  UISETP.NE.AND UP1, UPT, UR42, 0x1, UPT ;  /* 0x000000012a00788c */ /* 0x000fe4000bf25270 */
[----:B------:R-:W-:Y:S01]  /*6160*/  UISETP.NE.AND UP2, UPT, UR45, 0x1, UPT ;  /* 0x000000012d00788c */ /* 0x000fe2000bf45270 */
[----:B------:R-:W-:Y:S02]  /*6170*/  UMOV UR4, UR5 ;  /* 0x0000000500047c82 */ /* 0x000fe40008000000 */
[----:B---3--:R-:W-:Y:S03]  /*6180*/  USHF.R.U32.HI UR5, URZ, UR12, UR4 ;  /* 0x0000000cff057299 */ /* 0x008fe60008011604 */
[----:B------:R-:W-:Y:S02]  /*6190*/  UMOV UR4, UR7 ;  /* 0x0000000700047c82 */ /* 0x000fe40008000000 */
[----:B------:R-:W-:Y:S02]  /*61a0*/  USHF.R.U32.HI UR7, URZ, UR53, UR4 ;  /* 0x00000035ff077299 */ /* 0x000fe40008011604 */
[----:B------:R-:W-:Y:S02]  /*61b0*/  USEL UR4, UR56, UR5, !UP0 ;  /* 0x0000000538047287 */ /* 0x000fe4000c000000 */
[----:B------:R-:W-:Y:S01]  /*61c0*/  USEL UR7, UR57, UR7, !UP1 ;  /* 0x0000000739077287 */ /* 0x000fe2000c800000 */
[----:B------:R-:W-:Y:S01]  /*61d0*/  UMOV UR5, UR9 ;  /* 0x0000000900057c82 */ /* 0x000fe20008000000 */
[----:B------:R-:W-:Y:S02]  /*61e0*/  UIMAD.WIDE.U32 UR8, UR4, UR40, URZ ;  /* 0x00000028040872a5 */ /* 0x000fe4000f8e00ff */
[----:B------:R-:W-:Y:S03]  /*61f0*/  USHF.R.U32.HI UR6, URZ, UR12, UR5 ;  /* 0x0000000cff067299 */ /* 0x000fe60008011605 */
[----:B------:R-:W-:Y:S01]  /*6200*/  UMOV UR5, UR11 ;  /* 0x0000000b00057c82 */ /* 0x000fe20008000000 */
[----:B------:R-:W-:Y:S02]  /*6210*/  UIMAD.WIDE.U32 UR10, UR7, UR40, URZ ;  /* 0x00000028070a72a5 */ /* 0x000fe4000f8e00ff */
[----:B------:R-:W-:Y:S02]  /*6220*/  USHF.R.U32.HI UR12, URZ, UR53, UR5 ;  /* 0x00000035ff0c7299 */ /* 0x000fe40008011605 */
[----:B------:R-:W-:Y:S01]  /*6230*/  USEL UR6, UR37, UR6, !UP0 ;  /* 0x0000000625067287 */ /* 0x000fe2000c000000 */
[----:B------:R-:W-:Y:S02]  /*6240*/  UMOV UR5, UR9 ;  /* 0x0000000900057c82 */ /* 0x000fe40008000000 */
[----:B------:R-:W-:Y:S01]  /*6250*/  UMOV UR10, UR11 ;  /* 0x0000000b000a7c82 */ /* 0x000fe20008000000 */
[----:B------:R-:W-:Y:S02]  /*6260*/  @UP2 USHF.R.U32.HI UR4, URZ, UR41, UR5 ;  /* 0x00000029ff042299 */ /* 0x000fe40008011605 */
[----:B------:R-:W-:Y:S02]  /*6270*/  @UP2 USHF.R.U32.HI UR7, URZ, UR41, UR10 ;  /* 0x00000029ff072299 */ /* 0x000fe4000801160a */
[----:B------:R-:W-:Y:S02]  /*6280*/  UIMAD UR4, UR45, UR4, URZ ;  /* 0x000000042d0472a4 */ /* 0x000fe4000f8e02ff */
        /* <DEDUP_REMOVED lines=8> */
[----:B------:R-:W-:Y:S02]  /*6310*/  USEL UR11, UR6, UR4, !UP2 ;  /* 0x00000004060b7287 */ /* 0x000fe4000d000000 */
[----:B------:R-:W-:Y:S02]  /*6320*/  UIADD3 UR8, UPT, UPT, -UR5, URZ, URZ ;  /* 0x000000ff05087290 */ /* 0x000fe4000fffe1ff */
[----:B------:R-:W-:Y:S01]  /*6330*/  UIADD3 UR10, UPT, UPT, -UR11, URZ, URZ ;  /* 0x000000ff0b0a7290 */ /* 0x000fe2000fffe1ff */
[----:B------:R-:W-:Y:S01]  /*6340*/  @!UP0 UMOV UR4, UR9 ;  /* 0x0000000900048c82 */ /* 0x000fe20008000000 */
[----:B------:R-:W-:Y:S02]  /*6350*/  UIADD3 UR9, UPT, UPT, -UR6, URZ, URZ ;  /* 0x000000ff06097290 */ /* 0x000fe4000fffe1ff */
[----:B------:R-:W-:Y:S02]  /*6360*/  @!UP0 USHF.R.U32.HI UR4, URZ, UR41, UR4 ;  /* 0x00000029ff048299 */ /* 0x000fe40008011604 */
[----:B------:R-:W-:Y:S02]  /*6370*/  UIMAD UR10, UR45, UR10, UR6 ;  /* 0x0000000a2d0a72a4 */ /* 0x000fe4000f8e0206 */
[----:B------:R-:W-:Y:S04]  /*6380*/  @!UP0 USEL UR4, UR5, UR4, !UP2 ;  /* 0x0000000405048287 */ /* 0x000fe8000d000000 */
[----:B------:R-:W-:Y:S02]  /*6390*/  @!UP0 UIMAD UR10, UR7, UR10, UR4 ;  /* 0x0000000a070a82a4 */ /* 0x000fe4000f8e0204 */
[----:B------:R-:W-:Y:S02]  /*63a0*/  @!UP0 UIADD3 UR11, UPT, UPT, UR11, -UR4, URZ ;  /* 0x800000040b0b8290 */ /* 0x000fe4000fffe0ff */
[----:B------:R-:W-:Y:S02]  /*63b0*/  UIMAD UR7, UR42, UR8, UR38 ;  /* 0x000000082a0772a4 */ /* 0x000fe4000f8e0226 */
[----:B------:R-:W-:Y:S02]  /*63c0*/  @!UP0 UIMAD UR6, UR11, UR45, UR5 ;  /* 0x0000002d0b0682a4 */ /* 0x000fe4000f8e0205 */
[----:B------:R-:W-:Y:S01]  /*63d0*/  UIMAD UR4, UR54, UR9, UR37 ;  /* 0x00000009360472a4 */ /* 0x000fe2000f8e0225 */
[----:B------:R-:W-:Y:S02]  /*63e0*/  @!UP0 UMOV UR5, UR10 ;  /* 0x0000000a00058c82 */ /* 0x000fe40008000000 */
[----:B------:R-:W-:Y:S02]  /*63f0*/  UIMAD UR38, UR5, UR42, UR7 ;  /* 0x0000002a052672a4 */ /* 0x000fe4000f8e0207 */
[----:B------:R-:W-:Y:S11]  /*6400*/  UIMAD UR37, UR6, UR54, UR4 ;  /* 0x00000036062572a4 */ /* 0x000ff6000f8e0204 */
[----:B------:R-:W-:Y:S01]  /*6410*/  @!UPT UIADD3 URZ, UPT, UPT, URZ, URZ, URZ ;  /* 0x000000fffffff290 */ /* 0x000fe2000fffe0ff */
.L_x_106:
[----:B-1----:R-:W-:Y:S01]  /*6420*/  UISETP.NE.AND UP0, UPT, UR39, 0x1, UPT ;  /* 0x000000012700788c */ /* 0x002fe2000bf05270 */
[----:B------:R-:W-:Y:S01]  /*6430*/  IADD3 R93, PT, PT, R93, 0x1, RZ ;  /* 0x000000015d5d7810 */ /* 0x000fe20007ffe0ff */
[----:B------:R-:W-:Y:S02]  /*6440*/  USHF.L.U32 UR50, UR20, 0x6, URZ ;  /* 0x0000000614327899 */ /* 0x000fe400080006ff */
[----:B------:R-:W-:Y:S07]  /*6450*/  USHF.L.U32 UR49, UR26, 0x8, URZ ;  /* 0x000000081a317899 */ /* 0x000fee00080006ff */
[----:B------:R-:W1:Y:S01]  /*6460*/  @!UP0 LDCU.128 UR12, c[0x0][0xb10] ;  /* 0x00016200ff0c87ac */ /* 0x000e620008000c00 */
[----:B------:R-:W3:Y:S01]  /*6470*/  @!UP0 LDCU UR5, c[0x0][0xb0c] ;  /* 0x00016180ff0587ac */ /* 0x000ee20008000800 */
[----:B------:R-:W4:Y:S01]  /*6480*/  @!UP0 LDCU UR10, c[0x0][0xb20] ;  /* 0x00016400ff0a87ac */ /* 0x000f220008000800 */
[----:B-1----:R-:W-:Y:S02]  /*6490*/  UIMAD.WIDE.U32 UR8, UR38, UR12, URZ ;  /* 0x0000000c260872a5 */ /* 0x002fe4000f8e00ff */
[----:B------:R-:W-:Y:S02]  /*64a0*/  UIMAD.WIDE.U32 UR6, UR37, UR15, URZ ;  /* 0x0000000f250672a5 */ /* 0x000fe4000f8e00ff */
[----:B------:R-:W-:Y:S03]  /*64b0*/  @!UP0 UISETP.NE.AND UP1, UPT, UR14, 0x1, UPT ;  /* 0x000000010e00888c */ /* 0x000fe6000bf25270 */
[----:B------:R-:W-:Y:S01]  /*64c0*/  @!UP0 UMOV UR4, UR9 ;  /* 0x0000000900048c82 */ /* 0x000fe20008000000 */
[----:B---3--:R-:W-:Y:S02]  /*64d0*/  @!UP0 UISETP.NE.AND UP2, UPT, UR5, 0x1, UPT ;  /* 0x000000010500888c */ /* 0x008fe4000bf45270 */
[----:B------:R-:W-:Y:S01]  /*64e0*/  @!UP0 USHF.R.U32.HI UR4, URZ, UR13, UR4 ;  /* 0x0000000dff048299 */ /* 0x000fe20008011604 */
[----:B------:R-:W-:Y:S02]  /*64f0*/  @!UP0 UMOV UR6, UR7 ;  /* 0x0000000700068c82 */ /* 0x000fe40008000000 */
[----:B----4-:R-:W-:Y:S02]  /*6500*/  @!UP0 USHF.R.U32.HI UR6, URZ, UR10, UR6 ;  /* 0x0000000aff068299 */ /* 0x010fe40008011606 */
[----:B------:R-:W-:Y:S02]  /*6510*/  @!UP0 USEL UR7, UR38, UR4, !UP2 ;  /* 0x0000000426078287 */ /* 0x000fe4000d000000 */
[----:B------:R-:W-:Y:S04]  /*6520*/  @!UP0 USEL UR6, UR37, UR6, !UP1 ;  /* 0x0000000625068287 */ /* 0x000fe8000c800000 */
[----:B------:R-:W-:Y:S02]  /*6530*/  @!UP0 UIADD3 UR4, UPT, UPT, -UR7, UR6, URZ ;  /* 0x0000000607048290 */ /* 0x000fe4000fffe1ff */
[----:B------:R-:W-:Y:S02]  /*6540*/  @!UP0 UIADD3 UR6, UPT, UPT, UR7, -UR6, URZ ;  /* 0x8000000607068290 */ /* 0x000fe4000fffe0ff */
[----:B------:R-:W-:Y:S02]  /*6550*/  @!UP0 UIMAD UR38, UR4, UR5, UR38 ;  /* 0x00000005042682a4 */ /* 0x000fe4000f8e0226 */
[----:B------:R-:W-:Y:S02]  /*6560*/  @!UP0 UIMAD UR37, UR6, UR14, UR37 ;  /* 0x0000000e062582a4 */ /* 0x000fe4000f8e0225 */
[----:B------:R-:W-:Y:S09]  /*6570*/  ULOP3.LUT UP0, URZ, UR63, 0x90, URZ, 0xc0, !UPT ;  /* 0x000000903fff7892 */ /* 0x000ff2000f80c0ff */
[----:B------:R-:W-:Y:S05]  /*6580*/  BRA.U !UP0, `(.L_x_107) ;  /* 0x0000000108407547 */ /* 0x000fea000b800000 */
[----:B------:R-:W1:Y:S01]  /*6590*/  LDCU.64 UR8, c[0x4][0x88] ;  /* 0x01001100ff0877ac */ /* 0x000e620008000a00 */
[----:B------:R-:W-:Y:S01]  /*65a0*/  MOV R3, 0x0 ;  /* 0x0000000000037802 */ /* 0x000fe20000000f00 */
[----:B------:R-:W-:Y:S02]  /*65b0*/  HFMA2 R12, -RZ, RZ, 0, 5.9604644775390625e-08 ;  /* 0x00000001ff0c7431 */ /* 0x000fe400000001ff */
[----:B------:R-:W-:Y:S02]  /*65c0*/  IMAD.MOV.U32 R8, RZ, RZ, 0x70 ;  /* 0x00000070ff087424 */ /* 0x000fe400078e00ff */
[----:B------:R-:W-:Y:S01]  /*65d0*/  IMAD.MOV.U32 R13, RZ, RZ, RZ ;  /* 0x000000ffff0d7224 */ /* 0x000fe200078e00ff */
[----:B------:R-:W3:Y:S01]  /*65e0*/  LDCU.64 UR6, c[0x4][0x90] ;  /* 0x01001200ff0677ac */ /* 0x000ee20008000a00 */
[----:B------:R-:W4:Y:S01]  /*65f0*/  LDC.64 R2, c[0x4][R3] ;  /* 0x0100000003027b82 */ /* 0x000f220000000a00 */
[----:B------:R-:W2:Y:S01]  /*6600*/  LDCU.64 UR4, c[0x4][0x8] ;  /* 0x01000100ff0477ac */ /* 0x000ea20008000a00 */
[----:B-1----:R-:W-:Y:S01]  /*6610*/  MOV R5, UR9 ;  /* 0x0000000900057c02 */ /* 0x002fe20008000f00 */
[----:B------:R-:W-:Y:S01]  /*6620*/  IMAD.U32 R4, RZ, RZ, UR8 ;  /* 0x00000008ff047e24 */ /* 0x000fe2000f8e00ff */
[----:B---3--:R-:W-:Y:S01]  /*6630*/  MOV R7, UR7 ;  /* 0x0000000700077c02 */ /* 0x008fe20008000f00 */
[----:B------:R-:W-:Y:S01]  /*6640*/  IMAD.U32 R6, RZ, RZ, UR6 ;  /* 0x00000006ff067e24 */ /* 0x000fe2000f8e00ff */
[----:B--2---:R-:W-:Y:S01]  /*6650*/  MOV R11, UR5 ;  /* 0x00000005000b7c02 */ /* 0x004fe20008000f00 */
[----:B------:R-:W-:Y:S02]  /*6660*/  IMAD.U32 R10, RZ, RZ, UR4 ;  /* 0x00000004ff0a7e24 */ /* 0x000fe4000f8e00ff */
[----:B------:R-:W-:Y:S07]  /*6670*/  LEPC R20, `(.L_x_107) ;  /* 0x000000001014794e */ /* 0x000fee0000000000 */
[----:B----45:R-:W-:Y:S05]  /*6680*/  CALL.ABS.NOINC R2 ;  /* 0x0000000002007343 */ /* 0x030fea0003c00000 */
.L_x_107:
[----:B------:R-:W-:Y:S01]  /*6690*/  LOP3.LUT P0, RZ, R98, 0x90, RZ, 0xc0, !PT ;  /* 0x0000009062ff7812 */ /* 0x000fe2000780c0ff */
[----:B------:R-:W-:Y:S11]  /*66a0*/  BSSY.RECONVERGENT B6, `(.L_x_108) ;  /* 0x0000013000067945 */ /* 0x000ff60003800200 */
[----:B------:R-:W-:Y:S01]  /*66b0*/  @!UPT UIADD3 URZ, UPT, UPT, URZ, URZ, URZ ;  /* 0x000000fffffff290 */ /* 0x000fe2000fffe0ff */
[----:B------:R-:W-:Y:S05]  /*66c0*/  @!P0 BRA `(.L_x_109) ;  /* 0x0000000000408947 */ /* 0x000fea0003800000 */
        /* <DEDUP_REMOVED lines=16> */
.L_x_109:
[----:B------:R-:W-:Y:S05]  /*67d0*/  BSYNC.RECONVERGENT B6 ;  /* 0x0000000000067941 */ /* 0x000fea0003800200 */
.L_x_108:
[----:B------:R-:W-:Y:S02]  /*67e0*/  ISETP.NE.U32.AND P0, PT, RZ, UR46, PT ;  /* 0x0000002eff007c0c */ /* 0x000fe4000bf05070 */
[C---:B------:R-:W-:Y:S02]  /*67f0*/  ISETP.NE.U32.AND P4, PT, R86.reuse, RZ, PT ;  /* 0x000000ff5600720c */ /* 0x040fe40003f85070 */
[----:B------:R-:W-:Y:S02]  /*6800*/  ISETP.NE.U32.AND P1, PT, R86, RZ, PT ;  /* 0x000000ff5600720c */ /* 0x000fe40003f25070 */
[----:B------:R-:W-:Y:S02]  /*6810*/  ISETP.NE.AND.EX P0, PT, RZ, UR47, PT, P0 ;  /* 0x0000002fff007c0c */ /* 0x000fe4000bf05300 */
[C---:B------:R-:W-:Y:S02]  /*6820*/  ISETP.NE.AND.EX P4, PT, R87.reuse, RZ, PT, P4 ;  /* 0x000000ff5700720c */ /* 0x040fe40003f85340 */
[----:B------:R-:W-:Y:S02]  /*6830*/  ISETP.NE.AND.EX P1, PT, R87, RZ, P0, P1 ;  /* 0x000000ff5700720c */ /* 0x000fe40000725310 */
[----:B------:R-:W-:Y:S02]  /*6840*/  ISETP.NE.U32.AND P5, PT, R82, RZ, PT ;  /* 0x000000ff5200720c */ /* 0x000fe40003fa5070 */
[----:B------:R-:W-:Y:S02]  /*6850*/  ISETP.NE.U32.AND P2, PT, RZ, UR46, PT ;  /* 0x0000002eff007c0c */ /* 0x000fe4000bf45070 */
[----:B------:R-:W-:Y:S02]  /*6860*/  PLOP3.LUT P0, PT, PT, PT, PT, 0x8, 0x80 ;  /* 0x000000000080781c */ /* 0x000fe40003f0e170 */
[----:B------:R-:W-:Y:S02]  /*6870*/  ISETP.NE.AND.EX P5, PT, R83, RZ, PT, P5 ;  /* 0x000000ff5300720c */ /* 0x000fe40003fa5350 */
[----:B------:R-:W-:Y:S03]  /*6880*/  ISETP.NE.AND.EX P2, PT, RZ, UR47, PT, P2 ;  /* 0x0000002fff007c0c */ /* 0x000fe6000bf45320 */
[----:B------:R-:W-:Y:S01]  /*6890*/  @!P1 PLOP3.LUT P0, PT, P4, PT, PT, 0x80, 0x8 ;  /* 0x000000000008981c */ /* 0x000fe2000270f070 */
[----:B------:R-:W-:Y:S01]  /*68a0*/  @!UPT UIADD3 URZ, UPT, UPT, URZ, URZ, URZ ;  /* 0x000000fffffff290 */ /* 0x000fe2000fffe0ff */
[----:B------:R-:W-:Y:S11]  /*68b0*/  @!P4 BRA `(.L_x_110) ;  /* 0x000000000030c947 */ /* 0x000ff60003800000 */
[----:B------:R-:W-:Y:S01]  /*68c0*/  ISETP.NE.U32.AND P3, PT, R84, RZ, PT ;  /* 0x000000ff5400720c */ /* 0x000fe20003f65070 */
[----:B------:R-:W1:Y:S01]  /*68d0*/  LDCU.64 UR4, c[0x0][0x358] ;  /* 0x00006b00ff0477ac */ /* 0x000e620008000a00 */
[----:B------:R-:W-:Y:S02]  /*68e0*/  IMAD.MOV.U32 R90, RZ, RZ, 0x1 ;  /* 0x00000001ff5a7424 */ /* 0x000fe400078e00ff */
[----:B------:R-:W-:Y:S11]  /*68f0*/  ISETP.NE.AND.EX P3, PT, R85, RZ, PT, P3 ;  /* 0x000000ff5500720c */ /* 0x000ff60003f65330 */
[----:B------:R-:W-:Y:S02]  /*6900*/  @!UPT UIADD3 URZ, UPT, UPT, URZ, URZ, URZ ;  /* 0x000000fffffff290 */ /* 0x000fe4000fffe0ff */
[----:B------:R-:W3:Y:S01]  /*6910*/  @P3 LDC.64 R2, c[0x0][0x888] ;  /* 0x00022200ff023b82 */ /* 0x000ee20000000a00 */
[----:B--2---:R-:W-:Y:S04]  /*6920*/  @P3 IMAD R0, R86, UR36, RZ ;  /* 0x0000002456003c24 */ /* 0x004fe8000f8e02ff */
[----:B---3--:R-:W-:Y:S04]  /*6930*/  @P3 IMAD.WIDE R2, R0, 0x4, R2 ;  /* 0x0000000400023825 */ /* 0x008fe800078e0202 */
[----:B------:R-:W-:Y:S01]  /*6940*/  HFMA2 R0, -RZ, RZ, 0, 5.9604644775390625e-08 ;  /* 0x00000001ff007431 */ /* 0x000fe200000001ff */
[----:B-1---5:R1:W5:Y:S04]  /*6950*/  @P3 LDG.E R41, desc[UR4][R2.64] ;  /* 0x0000000402293981 */ /* 0x022368000c1e1900 */
[----:B------:R-:W-:Y:S01]  /*6960*/  @!P3 PRMT R90, R0, 0x7610, R90 ;  /* 0x00007610005ab816 */ /* 0x000fe2000000005a */
[----:B-1----:R-:W3:Y:S06]  /*6970*/  @!P3 LDC R41, c[0x0][0x880] ;  /* 0x00022000ff29bb82 */ /* 0x002eec0000000800 */
.L_x_110:
[----:B------:R-:W-:Y:S05]  /*6980*/  @!P5 BRA `(.L_x_111) ;  /* 0x000000000024d947 */ /* 0x000fea0003800000 */
[----:B------:R-:W-:Y:S01]  /*6990*/  ISETP.NE.U32.AND P3, PT, R80, RZ, PT ;  /* 0x000000ff5000720c */ /* 0x000fe20003f65070 */
[----:B------:R-:W1:Y:S03]  /*69a0*/  LDCU.64 UR4, c[0x0][0x358] ;  /* 0x00006b00ff0477ac */ /* 0x000e660008000a00 */
[----:B------:R-:W-:Y:S11]  /*69b0*/  ISETP.NE.AND.EX P3, PT, R81, RZ, PT, P3 ;  /* 0x000000ff5100720c */ /* 0x000ff60003f65330 */
[----:B------:R-:W-:Y:S02]  /*69c0*/  @!UPT UIADD3 URZ, UPT, UPT, URZ, URZ, URZ ;  /* 0x000000fffffff290 */ /* 0x000fe4000fffe0ff */
[----:B------:R-:W4:Y:S01]  /*69d0*/  @P3 LDC.64 R2, c[0x0][0x8a8] ;  /* 0x00022a00ff023b82 */ /* 0x000f220000000a00 */
[----:B--2---:R-:W-:Y:S04]  /*69e0*/  @P3 IMAD R0, R82, UR36, RZ ;  /* 0x0000002452003c24 */ /* 0x004fe8000f8e02ff */
[----:B----4-:R-:W-:Y:S05]  /*69f0*/  @P3 IMAD.WIDE R2, R0, 0x4, R2 ;  /* 0x0000000400023825 */ /* 0x010fea00078e0202 */
[----:B-1---5:R1:W5:Y:S02]  /*6a00*/  @P3 LDG.E R38, desc[UR4][R2.64] ;  /* 0x0000000402263981 */ /* 0x022364000c1e1900 */
[----:B-1----:R-:W4:Y:S02]  /*6a10*/  @!P3 LDC R38, c[0x0][0x8a0] ;  /* 0x00022800ff26bb82 */ /* 0x002f240000000800 */
.L_x_111:
[----:B---3-5:R-:W-:Y:S01]  /*6a20*/  FSETP.NEU.AND P3, PT, R41, RZ, PT ;  /* 0x000000ff2900720b */ /* 0x028fe20003f6d000 */
[----:B------:R-:W-:Y:S01]  /*6a30*/  BSSY B1, `(.L_x_112) ;  /* 0x0000040000017945 */ /* 0x000fe20003800000 */
[----:B------:R-:W-:Y:S01]  /*6a40*/  SEL R3, RZ, 0xffffffff, P2 ;  /* 0xffffffffff037807 */ /* 0x000fe20001000000 */
[----:B------:R-:W-:Y:S01]  /*6a50*/  IMAD.MOV.U32 R71, RZ, RZ, 0x1 ;  /* 0x00000001ff477424 */ /* 0x000fe200078e00ff */
[----:B--2---:R-:W-:Y:S01]  /*6a60*/  @!P1 SEL R0, RZ, 0xffffffff, P3 ;  /* 0xffffffffff009807 */ /* 0x004fe20001800000 */
[----:B------:R-:W-:Y:S01]  /*6a70*/  IMAD R39, R36, 0x80, R37 ;  /* 0x0000008024277824 */ /* 0x000fe200078e0225 */
[----:B------:R-:W-:Y:S02]  /*6a80*/  LOP3.LUT P2, RZ, R90, 0xff, RZ, 0xc0, !PT ;  /* 0x000000ff5aff7812 */ /* 0x000fe4000784c0ff */
[----:B------:R-:W-:Y:S02]  /*6a90*/  CS2R R78, SRZ ;  /* 0x00000000004e7805 */ /* 0x000fe4000001ff00 */
[----:B------:R-:W-:Y:S02]  /*6aa0*/  LEA R5, R95, UR43, 0x3 ;  /* 0x0000002b5f057c11 */ /* 0x000fe4000f8e18ff */
[----:B------:R-:W-:Y:S02]  /*6ab0*/  CS2R R76, SRZ ;  /* 0x00000000004c7805 */ /* 0x000fe4000001ff00 */
[----:B------:R-:W-:Y:S02]  /*6ac0*/  @P0 SEL R0, R3, R0, !P2 ;  /* 0x0000000003000207 */ /* 0x000fe40005000000 */
[----:B------:R-:W-:Y:S02]  /*6ad0*/  CS2R R74, SRZ ;  /* 0x00000000004a7805 */ /* 0x000fe4000001ff00 */
[----:B------:R-:W-:Y:S02]  /*6ae0*/  LEA R92, R36, UR43, 0x3 ;  /* 0x0000002b245c7c11 */ /* 0x000fe4000f8e18ff */
[----:B------:R-:W-:Y:S02]  /*6af0*/  CS2R R72, SRZ ;  /* 0x0000000000487805 */ /* 0x000fe4000001ff00 */
[----:B------:R-:W-:Y:S02]  /*6b00*/  @!P1 LOP3.LUT R0, R0, 0x1, RZ, 0xc0, !PT ;  /* 0x0000000100009812 */ /* 0x000fe400078ec0ff */
[----:B------:R-:W-:Y:S02]  /*6b10*/  SHF.L.U32 R7, R97, 0x1f, RZ ;  /* 0x0000001f61077819 */ /* 0x000fe400000006ff */
[----:B------:R-:W-:Y:S02]  /*6b20*/  ISETP.NE.U32.OR P6, PT, R0, 0x1, P1 ;  /* 0x000000010000780c */ /* 0x000fe40000fc5470 */
[----:B------:R-:W-:Y:S02]  /*6b30*/  SEL R0, RZ, 0xffffffff, P3 ;  /* 0xffffffffff007807 */ /* 0x000fe40001800000 */
[----:B------:R-:W-:Y:S02]  /*6b40*/  P2R R103, PR, RZ, 0x40 ;  /* 0x00000040ff677803 */ /* 0x000fe40000000000 */
[----:B------:R-:W-:Y:S04]  /*6b50*/  @P4 SEL R0, R3, R0, !P2 ;  /* 0x0000000003004207 */ /* 0x000fe80005000000 */
[----:B------:R-:W-:Y:S03]  /*6b60*/  LOP3.LUT R0, R0, 0x1, RZ, 0xc0, !PT ;  /* 0x0000000100007812 */ /* 0x000fe600078ec0ff */
[----:B------:R-:W-:Y:S02]  /*6b70*/  @P6 SHF.L.U32 R2, R94, 0x1f, RZ ;  /* 0x0000001f5e026819 */ /* 0x000fe400000006ff */
[----:B------:R-:W-:Y:S02]  /*6b80*/  ISETP.NE.U32.AND P5, PT, R0, 0x1, PT ;  /* 0x000000010000780c */ /* 0x000fe40003fa5070 */
[----:B------:R-:W1:Y:S02]  /*6b90*/  @P6 SYNCS.PHASECHK.TRANS64.TRYWAIT P1, [R5+URZ+0x80], R2 ;  /* 0x00008002050065a7 */ /* 0x000e6400080211ff */
[----:B------:R-:W-:Y:S01]  /*6ba0*/  P2R R101, PR, RZ, 0x20 ;  /* 0x00000020ff657803 */ /* 0x000fe20000000000 */
[----:B------:R2:W3:Y:S01]  /*6bb0*/  SYNCS.PHASECHK.TRANS64.TRYWAIT P0, [R92+URZ+0xf0], R7 ;  /* 0x0000f0075c0075a7 */ /* 0x0004e200080011ff */
[----:B-1----:R-:W-:Y:S01]  /*6bc0*/  @P6 SEL R71, RZ, 0x1, !P1 ;  /* 0x00000001ff476807 */ /* 0x002fe20004800000 */
[----:B--2---:R-:W-:Y:S06]  /*6bd0*/  @!P6 BRA `(.L_x_113) ;  /* 0x000000000094e947 */ /* 0x004fec0003800000 */
[----:B------:R-:W-:Y:S01]  /*6be0*/  @P5 IMAD R4, R95, 0x1000, R88 ;  /* 0x000010005f045824 */ /* 0x000fe200078e0258 */
[----:B------:R-:W-:Y:S01]  /*6bf0*/  LOP3.LUT P6, RZ, R89, 0x80, RZ, 0xc0, !PT ;  /* 0x0000008059ff7812 */ /* 0x000fe200078cc0ff */
[----:B------:R-:W1:Y:S01]  /*6c00*/  S2R R0, SR_CgaCtaId ;  /* 0x0000000000007919 */ /* 0x000e620000008800 */
[----:B------:R-:W-:Y:S01]  /*6c10*/  ISETP.NE.AND P2, PT, R71, RZ, PT ;  /* 0x000000ff4700720c */ /* 0x000fe20003f45270 */
[----:B------:R-:W-:Y:S01]  /*6c20*/  @P5 VIADD R3, R4, UR43 ;  /* 0x0000002b04035c36 */ /* 0x000fe20008000000 */
[----:B------:R-:W-:Y:S01]  /*6c30*/  PLOP3.LUT P1, PT, PT, PT, PT, 0x8, 0x80 ;  /* 0x000000000080781c */ /* 0x000fe20003f2e170 */
[----:B------:R-:W-:Y:S01]  /*6c40*/  BSSY B0, `(.L_x_114) ;  /* 0x000000d000007945 */ /* 0x000fe20003800000 */
[----:B------:R-:W-:Y:S01]  /*6c50*/  @P5 PLOP3.LUT P1, PT, P6, PT, PT, 0x80, 0x8 ;  /* 0x000000000008581c */ /* 0x000fe2000372f070 */
[C---:B------:R-:W-:Y:S01]  /*6c60*/  @P5 VIADD R2, R3.reuse, 0x200 ;  /* 0x0000020003025836 */ /* 0x040fe20000000000 */
[----:B------:R-:W-:Y:S01]  /*6c70*/  CS2R R74, SRZ ;  /* 0x00000000004a7805 */ /* 0x000fe2000001ff00 */
[----:B------:R-:W-:Y:S01]  /*6c80*/  @P5 VIADD R3, R3, 0x210 ;  /* 0x0000021003035836 */ /* 0x000fe20000000000 */
[----:B------:R-:W-:Y:S02]  /*6c90*/  CS2R R72, SRZ ;  /* 0x0000000000487805 */ /* 0x000fe4000001ff00 */
[----:B------:R-:W-:Y:S02]  /*6ca0*/  CS2R R78, SRZ ;  /* 0x00000000004e7805 */ /* 0x000fe4000001ff00 */
[----:B------:R-:W-:Y:S05]  /*6cb0*/  CS2R R76, SRZ ;  /* 0x00000000004c7805 */ /* 0x000fea000001ff00 */
[----:B------:R-:W-:Y:S01]  /*6cc0*/  @P1 VIADD R3, R2, 0xfffffff0 ;  /* 0xfffffff002031836 */ /* 0x000fe20000000000 */
[----:B------:R-:W-:Y:S06]  /*6cd0*/  @P2 BRA `(.L_x_115) ;  /* 0x00000000000c2947 */ /* 0x000fec0003800000 */
[----:B------:R-:W-:Y:S04]  /*6ce0*/  SHF.L.U32 R2, R94, 0x1f, RZ ;  /* 0x0000001f5e027819 */ /* 0x000fe800000006ff */
[----:B------:R-:W2:Y:S02]  /*6cf0*/  SYNCS.PHASECHK.TRANS64.TRYWAIT P1, [R5+URZ+0x80], R2 ;  /* 0x00008002050075a7 */ /* 0x000ea400080211ff */
[----:B--2---:R-:W-:Y:S05]  /*6d00*/  @!P1 BRA `(.L_x_116) ;  /* 0x0000004000ec9947 */ /* 0x004fea0003800000 */
.L_x_115:
[----:B------:R-:W-:Y:S05]  /*6d10*/  BSYNC B0 ;  /* 0x0000000000007941 */ /* 0x000fea0003800000 */
.L_x_114:
[----:B------:R-:W-:Y:S01]  /*6d20*/  ISETP.NE.AND P1, PT, R101, RZ, PT ;  /* 0x000000ff6500720c */ /* 0x000fe20003f25270 */
[----:B--2---:R-:W-:Y:S02]  /*6d30*/  VIADD R5, R5, 0xa0 ;  /* 0x000000a005057836 */ /* 0x004fe40000000000 */
[----:B------:R-:W-:Y:S03]  /*6d40*/  VIADD R95, R95, 0x1 ;  /* 0x000000015f5f7836 */ /* 0x000fe60000000000 */
[----:B-1----:R-:W-:Y:S07]  /*6d50*/  PRMT R0, R0, 0x654, R5 ;  /* 0x0000065400007816 */ /* 0x002fee0000000005 */
[----:B------:R1:W2:Y:S04]  /*6d60*/  @P1 LDS.128 R72, [R4+UR43+0x200] ;  /* 0x0002002b04481984 */ /* 0x0002a80008000c00 */
[----:B------:R1:W1:Y:S01]  /*6d70*/  @P1 LDS.128 R76, [R3] ;  /* 0x00000000034c1984 */ /* 0x0002620000000c00 */
[C---:B------:R-:W-:Y:S01]  /*6d80*/  ISETP.NE.AND P1, PT, R95.reuse, 0x4, PT ;  /* 0x000000045f00780c */ /* 0x040fe20003f25270 */
[----:B------:R-:W-:Y:S01]  /*6d90*/  @!PT LDS RZ, [RZ] ;  /* 0x00000000fffff984 */ /* 0x000fe20000000800 */
[----:B------:R-:W-:Y:S01]  /*6da0*/  @!PT LDS RZ, [RZ] ;  /* 0x00000000fffff984 */ /* 0x000fe20000000800 */
[----:B------:R-:W-:Y:S01]  /*6db0*/  @!PT LDS RZ, [RZ] ;  /* 0x00000000fffff984 */ /* 0x000fe20000000800 */
[----:B------:R-:W-:Y:S01]  /*6dc0*/  @!PT LDS RZ, [RZ] ;  /* 0x00000000fffff984 */ /* 0x000fe20000000800 */
[----:B------:R5:W-:Y:S06]  /*6dd0*/  MEMBAR.ALL.CTA ;  /* 0x0000000000007992 */ /* 0x000bec0000008000 */
[----:B-----5:R-:W5:Y:S01]  /*6de0*/  FENCE.VIEW.ASYNC.S ;  /* 0x00000000000073c6 */ /* 0x020f620000000000 */
[----:B------:R-:W-:Y:S02]  /*6df0*/  SEL R5, RZ, 0x1, P1 ;  /* 0x00000001ff057807 */ /* 0x000fe40000800000 */
[----:B------:R-:W-:Y:S02]  /*6e00*/  SEL R95, R95, RZ, P1 ;  /* 0x000000ff5f5f7207 */ /* 0x000fe40000800000 */
[----:B------:R-:W-:Y:S01]  /*6e10*/  LOP3.LUT R94, R94, R5, RZ, 0x3c, !PT ;  /* 0x000000055e5e7212 */ /* 0x000fe200078e3cff */
[----:B-----5:R1:W-:Y:S06]  /*6e20*/  SYNCS.ARRIVE.TRANS64.RED.A1T0 RZ, [R0+URZ], RZ ;  /* 0x000000ff00ff79a7 */ /* 0x0203ec00081004ff */
.L_x_113:
[----:B------:R-:W-:Y:S05]  /*6e30*/  BSYNC B1 ;  /* 0x0000000000017941 */ /* 0x000fea0003800000 */
.L_x_112:
[----:B-1----:R-:W-:Y:S04]  /*6e40*/  SHF.R.U32.HI R0, RZ, 0x15, R39 ;  /* 0x00000015ff007819 */ /* 0x002fe80000011627 */
[----:B------:R-:W-:Y:S01]  /*6e50*/  LOP3.LUT P1, RZ, R0, 0x3, R91, 0x48, !PT ;  /* 0x0000000300ff7812 */ /* 0x000fe2000782485b */
[----:B------:R-:W-:Y:S01]  /*6e60*/  @!UPT UIADD3 URZ, UPT, UPT, URZ, URZ, URZ ;  /* 0x000000fffffff290 */ /* 0x000fe2000fffe0ff */
[----:B---3--:R-:W-:Y:S11]  /*6e70*/  @P0 BRA `(.L_x_117) ;  /* 0x0000000000080947 */ /* 0x008ff60003800000 */
[----:B------:R-:W1:Y:S02]  /*6e80*/  SYNCS.PHASECHK.TRANS64.TRYWAIT P0, [R92+URZ+0xf0], R7 ;  /* 0x0000f0075c0075a7 */ /* 0x000e6400080011ff */
[----:B-1----:R-:W-:Y:S05]  /*6e90*/  @!P0 BRA `(.L_x_118) ;  /* 0x00000040009c8947 */ /* 0x002fea0003800000 */
.L_x_117:
[----:B------:R-:W-:Y:S05]  /*6ea0*/  @!P1 BRA `(.L_x_119) ;  /* 0x0000000000409947 */ /* 0x000fea0003800000 */
[----:B------:R-:W3:Y:S01]  /*6eb0*/  LDCU.64 UR8, c[0x4][0x78] ;  /* 0x01000f00ff0877ac */ /* 0x000ee20008000a00 */
[----:B------:R-:W-:Y:S01]  /*6ec0*/  MOV R3, 0x0 ;  /* 0x0000000000037802 */ /* 0x000fe20000000f00 */
[----:B------:R-:W-:Y:S02]  /*6ed0*/  HFMA2 R12, -RZ, RZ, 0, 5.9604644775390625e-08 ;  /* 0x00000001ff0c7431 */ /* 0x000fe400000001ff */
[----:B------:R-:W-:Y:S02]  /*6ee0*/  IMAD.MOV.U32 R8, RZ, RZ, 0x192 ;  /* 0x00000192ff087424 */ /* 0x000fe400078e00ff */
[----:B------:R-:W-:Y:S01]  /*6ef0*/  IMAD.MOV.U32 R13, RZ, RZ, RZ ;  /* 0x000000ffff0d7224 */ /* 0x000fe200078e00ff */
[----:B------:R-:W1:Y:S01]  /*6f00*/  LDCU.64 UR6, c[0x4][0x80] ;  /* 0x01001000ff0677ac */ /* 0x000e620008000a00 */
[----:B------:R-:W2:Y:S01]  /*6f10*/  LDC.64 R2, c[0x4][R3] ;  /* 0x0100000003027b82 */ /* 0x000ea20000000a00 */
[----:B------:R-:W5:Y:S01]  /*6f20*/  LDCU.64 UR4, c[0x4][0x18] ;  /* 0x01000300ff0477ac */ /* 0x000f620008000a00 */
[----:B---3--:R-:W-:Y:S01]  /*6f30*/  MOV R5, UR9 ;  /* 0x0000000900057c02 */ /* 0x008fe20008000f00 */
[----:B------:R-:W-:Y:S01]  /*6f40*/  IMAD.U32 R4, RZ, RZ, UR8 ;  /* 0x00000008ff047e24 */ /* 0x000fe2000f8e00ff */
[----:B-1----:R-:W-:Y:S01]  /*6f50*/  MOV R7, UR7 ;  /* 0x0000000700077c02 */ /* 0x002fe20008000f00 */
[----:B------:R-:W-:Y:S01]  /*6f60*/  IMAD.U32 R6, RZ, RZ, UR6 ;  /* 0x00000006ff067e24 */ /* 0x000fe2000f8e00ff */
[----:B-----5:R-:W-:Y:S01]  /*6f70*/  MOV R11, UR5 ;  /* 0x00000005000b7c02 */ /* 0x020fe20008000f00 */
[----:B------:R-:W-:Y:S02]  /*6f80*/  IMAD.U32 R10, RZ, RZ, UR4 ;  /* 0x00000004ff0a7e24 */ /* 0x000fe4000f8e00ff */
[----:B------:R-:W-:Y:S07]  /*6f90*/  LEPC R20, `(.L_x_119) ;  /* 0x000000001014794e */ /* 0x000fee0000000000 */
[----:B--2-4-:R-:W-:Y:S05]  /*6fa0*/  CALL.ABS.NOINC R2 ;  /* 0x0000000002007343 */ /* 0x014fea0003c00000 */
.L_x_119:
[-C--:B--2---:R-:W-:Y:S01]  /*6fb0*/  F2FP.F16.E5M2.UNPACK_B R42, R72.reuse ;  /* 0x00000048ff2a723e */ /* 0x084fe200020004ff */
[----:B------:R-:W-:Y:S05]  /*6fc0*/  WARPSYNC.ALL ;  /* 0x0000000000007948 */ /* 0x000fea0003800000 */
[----:B------:R-:W-:Y:S01]  /*6fd0*/  R2UR UR4, R39 ;  /* 0x00000000270472ca */ /* 0x000fe200000e0000 */
[--C-:B------:R-:W-:Y:S01]  /*6fe0*/  HADD2.F32 R40, -RZ, R42.reuse.H0_H0 ;  /* 0x2000002aff287230 */ /* 0x100fe20000004100 */
[----:B------:R-:W-:Y:S01]  /*6ff0*/  F2FP.F16.E5M2.UNPACK_B R43, R72.H1 ;  /* 0x00000048ff2b723e */ /* 0x000fe200030004ff */
[----:B------:R-:W-:Y:S01]  /*7000*/  HADD2.F32 R42, -RZ, R42.H1_H1 ;  /* 0x3000002aff2a7230 */ /* 0x000fe20000004100 */
[-C--:B------:R-:W-:Y:S01]  /*7010*/  F2FP.F16.E5M2.UNPACK_B R45, R73.reuse ;  /* 0x00000049ff2d723e */ /* 0x080fe200020004ff */
[----:B------:R-:W-:Y:S01]  /*7020*/  BSSY.RECONVERGENT B0, `(.L_x_120) ;  /* 0x000009e000007945 */ /* 0x000fe20003800200 */
[----:B------:R-:W-:Y:S01]  /*7030*/  F2FP.F16.E5M2.UNPACK_B R47, R73.H1 ;  /* 0x00000049ff2f723e */ /* 0x000fe200030004ff */
[--C-:B------:R-:W-:Y:S01]  /*7040*/  HADD2.F32 R44, -RZ, R43.reuse.H0_H0 ;  /* 0x2000002bff2c7230 */ /* 0x100fe20000004100 */
[-C--:B------:R-:W-:Y:S01]  /*7050*/  F2FP.F16.E5M2.UNPACK_B R49, R74.reuse ;  /* 0x0000004aff31723e */ /* 0x080fe200020004ff */
[----:B------:R-:W-:Y:S01]  /*7060*/  HADD2.F32 R46, -RZ, R43.H1_H1 ;  /* 0x3000002bff2e7230 */ /* 0x000fe20000004100 */
[----:B------:R-:W-:Y:S01]  /*7070*/  F2FP.F16.E5M2.UNPACK_B R51, R74.H1 ;  /* 0x0000004aff33723e */ /* 0x000fe200030004ff */
[--C-:B------:R-:W-:Y:S01]  /*7080*/  HADD2.F32 R43, -RZ, R45.reuse.H0_H0 ;  /* 0x2000002dff2b7230 */ /* 0x100fe20000004100 */
[-C--:B------:R-:W-:Y:S01]  /*7090*/  F2FP.F16.E5M2.UNPACK_B R53, R75.reuse ;  /* 0x0000004bff35723e */ /* 0x080fe200020004ff */
[----:B-1----:R-:W4:Y:S01]  /*70a0*/  LDTM.x32 R4, tmem[UR4] ;  /* 0x00000004000479ee */ /* 0x002f2200082c0000 */
[----:B------:R-:W-:Y:S01]  /*70b0*/  F2FP.F16.E5M2.UNPACK_B R55, R75.H1 ;  /* 0x0000004bff37723e */ /* 0x000fe200030004ff */
[----:B------:R-:W-:Y:S01]  /*70c0*/  HADD2.F32 R48, -RZ, R45.H1_H1 ;  /* 0x3000002dff307230 */ /* 0x000fe20000004100 */
[-C--:B------:R-:W-:Y:S01]  /*70d0*/  F2FP.F16.E5M2.UNPACK_B R57, R76.reuse ;  /* 0x0000004cff39723e */ /* 0x080fe200020004ff */
[----:B------:R-:W-:Y:S01]  /*70e0*/  HADD2.F32 R52, -RZ, R49.H1_H1 ;  /* 0x30000031ff347230 */ /* 0x000fe20000004100 */
[----:B------:R-:W-:Y:S01]  /*70f0*/  IADD3 R113, PT, PT, R88, UR43, RZ ;  /* 0x0000002b58717c10 */ /* 0x000fe2000fffe0ff */
[----:B------:R-:W-:Y:S01]  /*7100*/  HADD2.F32 R56, -RZ, R53.H1_H1 ;  /* 0x30000035ff387230 */ /* 0x000fe20000004100 */
[----:B------:R-:W-:Y:S01]  /*7110*/  MOV R102, 0x10 ;  /* 0x0000001000667802 */ /* 0x000fe20000000f00 */
[----:B------:R-:W-:Y:S01]  /*7120*/  HADD2.F32 R60, -RZ, R57.H1_H1 ;  /* 0x30000039ff3c7230 */ /* 0x000fe20000004100 */
[----:B------:R-:W-:Y:S01]  /*7130*/  LOP3.LUT P5, RZ, R89, 0x80, RZ, 0xc0, !PT ;  /* 0x0000008059ff7812 */ /* 0x000fe200078ac0ff */
[--C-:B------:R-:W-:Y:S01]  /*7140*/  HADD2.F32 R45, -RZ, R47.reuse.H0_H0 ;  /* 0x2000002fff2d7230 */ /* 0x100fe20000004100 */
[----:B------:R-:W-:Y:S01]  /*7150*/  F2FP.F16.E5M2.UNPACK_B R59, R76.H1 ;  /* 0x0000004cff3b723e */ /* 0x000fe200030004ff */
[----:B------:R-:W-:Y:S01]  /*7160*/  HADD2.F32 R50, -RZ, R47.H1_H1 ;  /* 0x3000002fff327230 */ /* 0x000fe20000004100 */
[----:B------:R-:W-:Y:S01]  /*7170*/  SEL R102, R102, 0xfffffff0, !P5 ;  /* 0xfffffff066667807 */ /* 0x000fe20006800000 */
[----:B------:R-:W-:Y:S01]  /*7180*/  HADD2.F32 R47, -RZ, R49.H0_H0 ;  /* 0x20000031ff2f7230 */ /* 0x000fe20000004100 */
[-C--:B------:R-:W-:Y:S01]  /*7190*/  F2FP.F16.E5M2.UNPACK_B R61, R77.reuse ;  /* 0x0000004dff3d723e */ /* 0x080fe200020004ff */
[--C-:B------:R-:W-:Y:S01]  /*71a0*/  HADD2.F32 R49, -RZ, R51.reuse.H0_H0 ;  /* 0x20000033ff317230 */ /* 0x100fe20000004100 */
[----:B------:R-:W-:Y:S01]  /*71b0*/  IADD3 R100, PT, PT, R113, R102, RZ ;  /* 0x0000006671647210 */ /* 0x000fe20007ffe0ff */
[----:B------:R-:W-:Y:S01]  /*71c0*/  HADD2.F32 R54, -RZ, R51.H1_H1 ;  /* 0x30000033ff367230 */ /* 0x000fe20000004100 */
[----:B------:R-:W-:Y:S01]  /*71d0*/  F2FP.F16.E5M2.UNPACK_B R63, R77.H1 ;  /* 0x0000004dff3f723e */ /* 0x000fe200030004ff */
[----:B------:R-:W-:Y:S01]  /*71e0*/  HADD2.F32 R51, -RZ, R53.H0_H0 ;  /* 0x20000035ff337230 */ /* 0x000fe20000004100 */
[-C--:B------:R-:W-:Y:S01]  /*71f0*/  F2FP.F16.E5M2.UNPACK_B R65, R78.reuse ;  /* 0x0000004eff41723e */ /* 0x080fe200020004ff */
[----:B------:R-:W-:Y:S01]  /*7200*/  HADD2.F32 R64, -RZ, R61.H1_H1 ;  /* 0x3000003dff407230 */ /* 0x000fe20000004100 */
[----:B------:R-:W-:Y:S01]  /*7210*/  F2FP.F16.E5M2.UNPACK_B R67, R78.H1 ;  /* 0x0000004eff43723e */ /* 0x000fe200030004ff */
[C---:B----4-:R-:W-:Y:S01]  /*7220*/  FMUL R0, R38.reuse, R4 ;  /* 0x0000000426007220 */ /* 0x050fe20000400000 */
[C---:B------:R-:W-:Y:S01]  /*7230*/  FMUL R2, R38.reuse, R5 ;  /* 0x0000000526027220 */ /* 0x040fe20000400000 */
[C---:B------:R-:W-:Y:S01]  /*7240*/  FMUL R4, R38.reuse, R8 ;  /* 0x0000000826047220 */ /* 0x040fe20000400000 */
[C---:B------:R-:W-:Y:S01]  /*7250*/  FMUL R5, R38.reuse, R9 ;  /* 0x0000000926057220 */ /* 0x040fe20000400000 */
[C---:B------:R-:W-:Y:S01]  /*7260*/  FFMA R0, R41.reuse, R40, R0 ;  /* 0x0000002829007223 */ /* 0x040fe20000000000 */
[C---:B------:R-:W-:Y:S01]  /*7270*/  FFMA R2, R41.reuse, R42, R2 ;  /* 0x0000002a29027223 */ /* 0x040fe20000000002 */
[C---:B------:R-:W-:Y:S01]  /*7280*/  FMUL R8, R38.reuse, R12 ;  /* 0x0000000c26087220 */ /* 0x040fe20000400000 */
[C---:B------:R-:W-:Y:S01]  /*7290*/  FMUL R9, R38.reuse, R13 ;  /* 0x0000000d26097220 */ /* 0x040fe20000400000 */
[C---:B------:R-:W-:Y:S01]  /*72a0*/  FMUL R12, R38.reuse, R16 ;  /* 0x00000010260c7220 */ /* 0x040fe20000400000 */
[C---:B------:R-:W-:Y:S01]  /*72b0*/  FMUL R13, R38.reuse, R17 ;  /* 0x00000011260d7220 */ /* 0x040fe20000400000 */
[C---:B------:R-:W-:Y:S01]  /*72c0*/  FMUL R16, R38.reuse, R20 ;  /* 0x0000001426107220 */ /* 0x040fe20000400000 */
[C---:B------:R-:W-:Y:S01]  /*72d0*/  FMUL R17, R38.reuse, R21 ;  /* 0x0000001526117220 */ /* 0x040fe20000400000 */
[C---:B------:R-:W-:Y:S01]  /*72e0*/  FMUL R20, R38.reuse, R24 ;  /* 0x0000001826147220 */ /* 0x040fe20000400000 */
[C---:B------:R-:W-:Y:S01]  /*72f0*/  FMUL R21, R38.reuse, R25 ;  /* 0x0000001926157220 */ /* 0x040fe20000400000 */
[----:B------:R-:W-:Y:S02]  /*7300*/  HADD2.F32 R68, -RZ, R65.H1_H1 ;  /* 0x30000041ff447230 */ /* 0x000fe40000004100 */
[C---:B------:R-:W-:Y:S01]  /*7310*/  FMUL R24, R38.reuse, R28 ;  /* 0x0000001c26187220 */ /* 0x040fe20000400000 */
[C---:B------:R-:W-:Y:S01]  /*7320*/  FMUL R25, R38.reuse, R29 ;  /* 0x0000001d26197220 */ /* 0x040fe20000400000 */
[C---:B------:R-:W-:Y:S01]  /*7330*/  FMUL R28, R38.reuse, R32 ;  /* 0x00000020261c7220 */ /* 0x040fe20000400000 */
[C---:B------:R-:W-:Y:S01]  /*7340*/  FMUL R29, R38.reuse, R33 ;  /* 0x00000021261d7220 */ /* 0x040fe20000400000 */
[C---:B------:R-:W-:Y:S01]  /*7350*/  FMUL R3, R38.reuse, R6 ;  /* 0x0000000626037220 */ /* 0x040fe20000400000 */
[C---:B------:R-:W-:Y:S01]  /*7360*/  FMUL R7, R38.reuse, R7 ;  /* 0x0000000726077220 */ /* 0x040fe20000400000 */
[C---:B------:R-:W-:Y:S01]  /*7370*/  FMUL R6, R38.reuse, R10 ;  /* 0x0000000a26067220 */ /* 0x040fe20000400000 */
[-C--:B------:R-:W-:Y:S01]  /*7380*/  F2FP.F16.E5M2.UNPACK_B R40, R79.reuse ;  /* 0x0000004fff28723e */ /* 0x080fe200020004ff */
[C---:B------:R-:W-:Y:S01]  /*7390*/  FFMA R3, R41.reuse, R44, R3 ;  /* 0x0000002c29037223 */ /* 0x040fe20000000003 */
[C---:B------:R-:W-:Y:S01]  /*73a0*/  FFMA R7, R41.reuse, R46, R7 ;  /* 0x0000002e29077223 */ /* 0x040fe20000000007 */
[----:B------:R-:W-:Y:S01]  /*73b0*/  F2FP.F16.E5M2.UNPACK_B R42, R79.H1 ;  /* 0x0000004fff2a723e */ /* 0x000fe200030004ff */
[C---:B------:R-:W-:Y:S01]  /*73c0*/  FFMA R4, R41.reuse, R43, R4 ;  /* 0x0000002b29047223 */ /* 0x040fe20000000004 */
[----:B------:R-:W-:Y:S01]  /*73d0*/  FFMA R5, R41, R48, R5 ;  /* 0x0000003029057223 */ /* 0x000fe20000000005 */
[----:B------:R-:W-:Y:S01]  /*73e0*/  ISETP.NE.AND P0, PT, R99, RZ, PT ;  /* 0x000000ff6300720c */ /* 0x000fe20003f05270 */
[----:B------:R-:W-:Y:S01]  /*73f0*/  FFMA R6, R41, R45, R6 ;  /* 0x0000002d29067223 */ /* 0x000fe20000000006 */
[----:B------:R-:W-:Y:S01]  /*7400*/  F2FP.SATFINITE.E5M2.F32.PACK_AB_MERGE_C R105, R7, R3, RZ ;  /* 0x000000030769723e */ /* 0x000fe200048060ff */
[C---:B------:R-:W-:Y:S01]  /*7410*/  FMUL R11, R38.reuse, R11 ;  /* 0x0000000b260b7220 */ /* 0x040fe20000400000 */
[C---:B------:R-:W-:Y:S01]  /*7420*/  FMUL R10, R38.reuse, R14 ;  /* 0x0000000e260a7220 */ /* 0x040fe20000400000 */
[----:B------:R-:W-:Y:S01]  /*7430*/  FMUL R15, R38, R15 ;  /* 0x0000000f260f7220 */ /* 0x000fe20000400000 */
[----:B------:R-:W-:Y:S01]  /*7440*/  F2FP.SATFINITE.E5M2.F32.PACK_AB_MERGE_C R104, R2, R0, R105 ;  /* 0x000000000268723e */ /* 0x000fe20004806069 */
[C---:B------:R-:W-:Y:S01]  /*7450*/  FFMA R11, R41.reuse, R50, R11 ;  /* 0x00000032290b7223 */ /* 0x040fe2000000000b */
[----:B------:R-:W-:Y:S01]  /*7460*/  FFMA R8, R41, R47, R8 ;  /* 0x0000002f29087223 */ /* 0x000fe20000000008 */
[----:B------:R-:W-:Y:S01]  /*7470*/  ISETP.NE.AND P6, PT, R103, RZ, PT ;  /* 0x000000ff6700720c */ /* 0x000fe20003fc5270 */
[----:B------:R-:W-:Y:S01]  /*7480*/  FFMA R9, R41, R52, R9 ;  /* 0x0000003429097223 */ /* 0x000fe20000000009 */
[--C-:B------:R-:W-:Y:S01]  /*7490*/  HADD2.F32 R53, -RZ, R55.reuse.H0_H0 ;  /* 0x20000037ff357230 */ /* 0x100fe20000004100 */
[----:B------:R-:W-:Y:S01]  /*74a0*/  F2FP.SATFINITE.E5M2.F32.PACK_AB_MERGE_C R105, R11, R6, RZ ;  /* 0x000000060b69723e */ /* 0x000fe200048060ff */
[C---:B------:R-:W-:Y:S01]  /*74b0*/  FFMA R10, R41.reuse, R49, R10 ;  /* 0x00000031290a7223 */ /* 0x040fe2000000000a */
[C---:B------:R-:W-:Y:S01]  /*74c0*/  FFMA R15, R41.reuse, R54, R15 ;  /* 0x00000036290f7223 */ /* 0x040fe2000000000f */
[----:B------:R-:W-:Y:S01]  /*74d0*/  FFMA R12, R41, R51, R12 ;  /* 0x00000033290c7223 */ /* 0x000fe2000000000c */
[----:B------:R-:W-:Y:S01]  /*74e0*/  F2FP.SATFINITE.E5M2.F32.PACK_AB_MERGE_C R105, R5, R4, R105 ;  /* 0x000000040569723e */ /* 0x000fe20004806069 */
[----:B------:R-:W-:Y:S01]  /*74f0*/  FFMA R13, R41, R56, R13 ;  /* 0x00000038290d7223 */ /* 0x000fe2000000000d */
[----:B------:R-:W-:Y:S01]  /*7500*/  HADD2.F32 R58, -RZ, R55.H1_H1 ;  /* 0x30000037ff3a7230 */ /* 0x000fe20000004100 */
[----:B------:R-:W-:Y:S01]  /*7510*/  F2FP.SATFINITE.E5M2.F32.PACK_AB_MERGE_C R106, R15, R10, RZ ;  /* 0x0000000a0f6a723e */ /* 0x000fe200048060ff */
[----:B------:R-:W-:Y:S02]  /*7520*/  HADD2.F32 R55, -RZ, R57.H0_H0 ;  /* 0x20000039ff377230 */ /* 0x000fe40000004100 */
[C---:B------:R-:W-:Y:S01]  /*7530*/  FMUL R14, R38.reuse, R18 ;  /* 0x00000012260e7220 */ /* 0x040fe20000400000 */
[C---:B------:R-:W-:Y:S01]  /*7540*/  FMUL R19, R38.reuse, R19 ;  /* 0x0000001326137220 */ /* 0x040fe20000400000 */
[--C-:B------:R-:W-:Y:S02]  /*7550*/  HADD2.F32 R57, -RZ, R59.reuse.H0_H0 ;  /* 0x2000003bff397230 */ /* 0x100fe40000004100 */
[C---:B------:R-:W-:Y:S01]  /*7560*/  FMUL R18, R38.reuse, R22 ;  /* 0x0000001626127220 */ /* 0x040fe20000400000 */
[C---:B------:R-:W-:Y:S01]  /*7570*/  FFMA R14, R41.reuse, R53, R14 ;  /* 0x00000035290e7223 */ /* 0x040fe2000000000e */
[----:B------:R-:W-:Y:S02]  /*7580*/  HADD2.F32 R62, -RZ, R59.H1_H1 ;  /* 0x3000003bff3e7230 */ /* 0x000fe40000004100 */
[C---:B------:R-:W-:Y:S01]  /*7590*/  FFMA R19, R41.reuse, R58, R19 ;  /* 0x0000003a29137223 */ /* 0x040fe20000000013 */
[----:B------:R-:W-:Y:S02]  /*75a0*/  HADD2.F32 R59, -RZ, R61.H0_H0 ;  /* 0x2000003dff3b7230 */ /* 0x000fe40000004100 */
[C---:B------:R-:W-:Y:S01]  /*75b0*/  FMUL R23, R38.reuse, R23 ;  /* 0x0000001726177220 */ /* 0x040fe20000400000 */
[C---:B------:R-:W-:Y:S01]  /*75c0*/  FFMA R16, R41.reuse, R55, R16 ;  /* 0x0000003729107223 */ /* 0x040fe20000000010 */
[C---:B------:R-:W-:Y:S01]  /*75d0*/  FFMA R17, R41.reuse, R60, R17 ;  /* 0x0000003c29117223 */ /* 0x040fe20000000011 */
[--C-:B------:R-:W-:Y:S02]  /*75e0*/  HADD2.F32 R61, -RZ, R63.reuse.H0_H0 ;  /* 0x2000003fff3d7230 */ /* 0x100fe40000004100 */
[C---:B------:R-:W-:Y:S01]  /*75f0*/  FFMA R18, R41.reuse, R57, R18 ;  /* 0x0000003929127223 */ /* 0x040fe20000000012 */
[----:B------:R-:W-:Y:S02]  /*7600*/  HADD2.F32 R66, -RZ, R63.H1_H1 ;  /* 0x3000003fff427230 */ /* 0x000fe40000004100 */
[C---:B------:R-:W-:Y:S01]  /*7610*/  FMUL R22, R38.reuse, R26 ;  /* 0x0000001a26167220 */ /* 0x040fe20000400000 */
[----:B------:R-:W-:Y:S02]  /*7620*/  HADD2.F32 R63, -RZ, R65.H0_H0 ;  /* 0x20000041ff3f7230 */ /* 0x000fe40000004100 */
[C---:B------:R-:W-:Y:S01]  /*7630*/  FFMA R23, R41.reuse, R62, R23 ;  /* 0x0000003e29177223 */ /* 0x040fe20000000017 */
[C---:B------:R-:W-:Y:S01]  /*7640*/  FMUL R27, R38.reuse, R27 ;  /* 0x0000001b261b7220 */ /* 0x040fe20000400000 */
[C---:B------:R-:W-:Y:S01]  /*7650*/  FFMA R20, R41.reuse, R59, R20 ;  /* 0x0000003b29147223 */ /* 0x040fe20000000014 */
[C---:B------:R-:W-:Y:S01]  /*7660*/  FFMA R21, R41.reuse, R64, R21 ;  /* 0x0000004029157223 */ /* 0x040fe20000000015 */
[--C-:B------:R-:W-:Y:S02]  /*7670*/  HADD2.F32 R65, -RZ, R67.reuse.H0_H0 ;  /* 0x20000043ff417230 */ /* 0x100fe40000004100 */
[C---:B------:R-:W-:Y:S01]  /*7680*/  FFMA R22, R41.reuse, R61, R22 ;  /* 0x0000003d29167223 */ /* 0x040fe20000000016 */
[----:B------:R-:W-:Y:S02]  /*7690*/  HADD2.F32 R70, -RZ, R67.H1_H1 ;  /* 0x30000043ff467230 */ /* 0x000fe40000004100 */
[C---:B------:R-:W-:Y:S01]  /*76a0*/  FMUL R26, R38.reuse, R30 ;  /* 0x0000001e261a7220 */ /* 0x040fe20000400000 */
[--C-:B------:R-:W-:Y:S02]  /*76b0*/  HADD2.F32 R67, -RZ, R40.reuse.H0_H0 ;  /* 0x20000028ff437230 */ /* 0x100fe40000004100 */
[C---:B------:R-:W-:Y:S01]  /*76c0*/  FFMA R27, R41.reuse, R66, R27 ;  /* 0x00000042291b7223 */ /* 0x040fe2000000001b */
[C---:B------:R-:W-:Y:S01]  /*76d0*/  FMUL R31, R38.reuse, R31 ;  /* 0x0000001f261f7220 */ /* 0x040fe20000400000 */
[C---:B------:R-:W-:Y:S01]  /*76e0*/  FFMA R24, R41.reuse, R63, R24 ;  /* 0x0000003f29187223 */ /* 0x040fe20000000018 */
[----:B------:R-:W-:Y:S02]  /*76f0*/  HADD2.F32 R40, -RZ, R40.H1_H1 ;  /* 0x30000028ff287230 */ /* 0x000fe40000004100 */
[C---:B------:R-:W-:Y:S01]  /*7700*/  FFMA R25, R41.reuse, R68, R25 ;  /* 0x0000004429197223 */ /* 0x040fe20000000019 */
[--C-:B------:R-:W-:Y:S02]  /*7710*/  HADD2.F32 R69, -RZ, R42.reuse.H0_H0 ;  /* 0x2000002aff457230 */ /* 0x100fe40000004100 */
[C---:B------:R-:W-:Y:S01]  /*7720*/  FFMA R26, R41.reuse, R65, R26 ;  /* 0x00000041291a7223 */ /* 0x040fe2000000001a */
[----:B------:R-:W-:Y:S02]  /*7730*/  HADD2.F32 R42, -RZ, R42.H1_H1 ;  /* 0x3000002aff2a7230 */ /* 0x000fe40000004100 */
[C---:B------:R-:W-:Y:S01]  /*7740*/  FMUL R30, R38.reuse, R34 ;  /* 0x00000022261e7220 */ /* 0x040fe20000400000 */
[----:B------:R-:W-:Y:S01]  /*7750*/  FFMA R31, R41, R70, R31 ;  /* 0x00000046291f7223 */ /* 0x000fe2000000001f */
[----:B------:R-:W-:Y:S01]  /*7760*/  FMUL R35, R38, R35 ;  /* 0x0000002326237220 */ /* 0x000fe20000400000 */
[----:B------:R-:W-:Y:S01]  /*7770*/  F2FP.SATFINITE.E5M2.F32.PACK_AB_MERGE_C R107, R19, R14, RZ ;  /* 0x0000000e136b723e */ /* 0x000fe200048060ff */
[C---:B------:R-:W-:Y:S01]  /*7780*/  FFMA R28, R41.reuse, R67, R28 ;  /* 0x00000043291c7223 */ /* 0x040fe2000000001c */
[C---:B------:R-:W-:Y:S01]  /*7790*/  FFMA R29, R41.reuse, R40, R29 ;  /* 0x00000028291d7223 */ /* 0x040fe2000000001d */
[C---:B------:R-:W-:Y:S01]  /*77a0*/  FFMA R30, R41.reuse, R69, R30 ;  /* 0x00000045291e7223 */ /* 0x040fe2000000001e */
[----:B------:R-:W-:Y:S01]  /*77b0*/  FFMA R35, R41, R42, R35 ;  /* 0x0000002a29237223 */ /* 0x000fe20000000023 */
[----:B------:R-:W-:Y:S02]  /*77c0*/  F2FP.SATFINITE.E5M2.F32.PACK_AB_MERGE_C R106, R9, R8, R106 ;  /* 0x00000008096a723e */ /* 0x000fe4000480606a */
[----:B------:R-:W-:Y:S02]  /*77d0*/  F2FP.SATFINITE.E5M2.F32.PACK_AB_MERGE_C R107, R13, R12, R107 ;  /* 0x0000000c0d6b723e */ /* 0x000fe4000480606b */
[----:B------:R-:W-:Y:S02]  /*77e0*/  F2FP.SATFINITE.E5M2.F32.PACK_AB_MERGE_C R108, R23, R18, RZ ;  /* 0x00000012176c723e */ /* 0x000fe400048060ff */
[----:B------:R-:W-:Y:S01]  /*77f0*/  F2FP.SATFINITE.E5M2.F32.PACK_AB_MERGE_C R109, R27, R22, RZ ;  /* 0x000000161b6d723e */ /* 0x000fe200048060ff */
[----:B------:R1:W-:Y:S01]  /*7800*/  STS.128 [R88+UR43+0x4200], R104 ;  /* 0x0042006858007988 */ /* 0x0003e20008000c2b */
[----:B------:R-:W-:Y:S02]  /*7810*/  F2FP.SATFINITE.E5M2.F32.PACK_AB_MERGE_C R112, R31, R26, RZ ;  /* 0x0000001a1f70723e */ /* 0x000fe400048060ff */
[----:B------:R-:W-:Y:S02]  /*7820*/  F2FP.SATFINITE.E5M2.F32.PACK_AB_MERGE_C R114, R35, R30, RZ ;  /* 0x0000001e2372723e */ /* 0x000fe400048060ff */
[----:B------:R-:W-:Y:S02]  /*7830*/  F2FP.SATFINITE.E5M2.F32.PACK_AB_MERGE_C R108, R17, R16, R108 ;  /* 0x00000010116c723e */ /* 0x000fe4000480606c */
[----:B------:R-:W-:Y:S02]  /*7840*/  F2FP.SATFINITE.E5M2.F32.PACK_AB_MERGE_C R109, R21, R20, R109 ;  /* 0x00000014156d723e */ /* 0x000fe4000480606d */
[----:B------:R-:W-:Y:S02]  /*7850*/  F2FP.SATFINITE.E5M2.F32.PACK_AB_MERGE_C R110, R25, R24, R112 ;  /* 0x00000018196e723e */ /* 0x000fe40004806070 */
[----:B------:R-:W-:Y:S02]  /*7860*/  F2FP.SATFINITE.E5M2.F32.PACK_AB_MERGE_C R111, R29, R28, R114 ;  /* 0x0000001c1d6f723e */ /* 0x000fe40004806072 */
[----:B------:R-:W-:Y:S02]  /*7870*/  LEA R112, R95, UR43, 0x3 ;  /* 0x0000002b5f707c11 */ /* 0x000fe4000f8e18ff */
[----:B------:R-:W-:Y:S01]  /*7880*/  @P6 SHF.L.U32 R113, R94, 0x1f, RZ ;  /* 0x0000001f5e716819 */ /* 0x000fe200000006ff */
[----:B------:R1:W-:Y:S01]  /*7890*/  STS.128 [R100+0x4200], R108 ;  /* 0x0042006c64007388 */ /* 0x0003e20000000c00 */
[----:B------:R-:W-:Y:S01]  /*78a0*/  @!PT LDS RZ, [RZ] ;  /* 0x00000000fffff984 */ /* 0x000fe20000000800 */
[----:B------:R-:W-:Y:S01]  /*78b0*/  @!PT LDS RZ, [RZ] ;  /* 0x00000000fffff984 */ /* 0x000fe20000000800 */
[----:B------:R-:W-:Y:S01]  /*78c0*/  @!PT LDS RZ, [RZ] ;  /* 0x00000000fffff984 */ /* 0x000fe20000000800 */
[----:B------:R-:W-:Y:S01]  /*78d0*/  @!PT LDS RZ, [RZ] ;  /* 0x00000000fffff984 */ /* 0x000fe20000000800 */
[----:B------:R2:W-:Y:S07]  /*78e0*/  MEMBAR.ALL.CTA ;  /* 0x0000000000007992 */ /* 0x0005ee0000008000 */
[----:B--2---:R-:W2:Y:S02]  /*78f0*/  FENCE.VIEW.ASYNC.S ;  /* 0x00000000000073c6 */ /* 0x004ea40000000000 */
[----:B--2---:R-:W-:Y:S06]  /*7900*/  BAR.SYNC.DEFER_BLOCKING 0x1, 0x80 ;  /* 0x0042000000007b1d */ /* 0x004fec0000010000 */
[----:B------:R-:W-:Y:S05]  /*7910*/  @P0 BRA `(.L_x_121) ;  /* 0x0000000000380947 */ /* 0x000fea0003800000 */
[----:B------:R-:W-:Y:S01]  /*7920*/  UIADD3 UR4, UPT, UPT, UR43, 0x4200, URZ ;  /* 0x000042002b047890 */ /* 0x000fe2000fffe0ff */
[----:B------:R-:W-:Y:S01]  /*7930*/  UMOV UR51, UR36 ;  /* 0x0000002400337c82 */ /* 0x000fe20008000000 */
[----:B------:R-:W-:Y:S02]  /*7940*/  UIADD3 UR9, UPT, UPT, UR49, 0x80, URZ ;  /* 0x0000008031097890 */ /* 0x000fe4000fffe0ff */
[----:B------:R-:W-:Y:S02]  /*7950*/  UIADD3 UR8, UPT, UPT, UR43, 0x4a00, URZ ;  /* 0x00004a002b087890 */ /* 0x000fe4000fffe0ff */
[----:B------:R-:W-:Y:S01]  /*7960*/  MOV R98, UR4 ;  /* 0x0000000400627c02 */ /* 0x000fe20008000f00 */
[----:B------:R-:W-:Y:S01]  /*7970*/  UIADD3 UR4, UP0, UPT, UR60, 0x680, URZ ;  /* 0x000006803c047890 */ /* 0x000fe2000ff1e0ff */
[----:B------:R-:W-:Y:S02]  /*7980*/  UMOV UR10, UR50 ;  /* 0x00000032000a7c82 */ /* 0x000fe40008000000 */
[----:B------:R-:W-:Y:S01]  /*7990*/  R2UR UR48, R98 ;  /* 0x00000000623072ca */ /* 0x000fe200000e0000 */
[----:B------:R-:W-:Y:S01]  /*79a0*/  UIADD3.X UR5, UPT, UPT, URZ, UR61, URZ, UP0, !UPT ;  /* 0x0000003dff057290 */ /* 0x000fe200087fe4ff */
[----:B------:R-:W-:Y:S11]  /*79b0*/  UMOV UR11, UR36 ;  /* 0x00000024000b7c82 */ /* 0x000ff60008000000 */
[----:B------:R2:W-:Y:S01]  /*79c0*/  UTMASTG.3D [UR48], [UR4] ;  /* 0x00000030040073b5 */ /* 0x0005e20008010000 */
[----:B------:R2:W-:Y:S01]  /*79d0*/  UTMASTG.3D [UR8], [UR4] ;  /* 0x00000008040073b5 */ /* 0x0005e20008010000 */
[----:B------:R0:W-:Y:S01]  /*79e0*/  UTMACMDFLUSH ;  /* 0x00000000000079b7 */ /* 0x0001e20000000000 */
[----:B--2---:R-:W-:Y:S04]  /*79f0*/  DEPBAR.LE SB0, 0x1 ;  /* 0x000080400000791a */ /* 0x004fe80000000000 */
.L_x_121:
[----:B------:R-:W-:Y:S05]  /*7a00*/  BSYNC.RECONVERGENT B0 ;  /* 0x0000000000007941 */ /* 0x000fea0003800200 */
.L_x_120:
[----:B------:R-:W-:Y:S06]  /*7a10*/  BAR.SYNC.DEFER_BLOCKING 0x1, 0x80 ;  /* 0x0042000000007b1d */ /* 0x000fec0000010000 */
[----:B------:R-:W2:Y:S01]  /*7a20*/  @P6 SYNCS.PHASECHK.TRANS64.TRYWAIT P0, [R112+URZ+0x80], R113 ;  /* 0x00008071700065a7 */ /* 0x000ea200080011ff */
[----:B------:R-:W-:Y:S01]  /*7a30*/  BSSY B1, `(.L_x_122) ;  /* 0x0000020000017945 */ /* 0x000fe20003800000 */
[----:B--2---:R-:W-:Y:S03]  /*7a40*/  @P6 SEL R71, RZ, 0x1, !P0 ;  /* 0x00000001ff476807 */ /* 0x004fe60004000000 */
[----:B------:R-:W-:Y:S05]  /*7a50*/  @!P6 BRA `(.L_x_123) ;  /* 0x000000000074e947 */ /* 0x000fea0003800000 */
[----:B------:R-:W-:Y:S01]  /*7a60*/  ISETP.NE.AND P1, PT, R101, RZ, PT ;  /* 0x000000ff6500720c */ /* 0x000fe20003f25270 */
[----:B------:R-:W2:Y:S01]  /*7a70*/  S2R R0, SR_CgaCtaId ;  /* 0x0000000000007919 */ /* 0x000ea20000008800 */
[----:B------:R-:W-:Y:S01]  /*7a80*/  ISETP.NE.AND P0, PT, R71, RZ, PT ;  /* 0x000000ff4700720c */ /* 0x000fe20003f05270 */
[----:B------:R-:W-:Y:S10]  /*7a90*/  BSSY B0, `(.L_x_124) ;  /* 0x0000008000007945 */ /* 0x000ff40003800000 */
[----:B------:R-:W-:Y:S05]  /*7aa0*/  @P1 IMAD R2, R95, 0x1000, R88 ;  /* 0x000010005f021824 */ /* 0x000fea00078e0258 */
[----:B------:R-:W-:Y:S05]  /*7ab0*/  @P1 IADD3 R3, PT, PT, R2, UR43, RZ ;  /* 0x0000002b02031c10 */ /* 0x000fea000fffe0ff */
[----:B------:R-:W-:Y:S01]  /*7ac0*/  @P1 IMAD.IADD R4, R3, 0x1, R102 ;  /* 0x0000000103041824 */ /* 0x000fe200078e0266 */
[----:B------:R-:W-:Y:S06]  /*7ad0*/  @P0 BRA `(.L_x_125) ;  /* 0x00000000000c0947 */ /* 0x000fec0003800000 */
[----:B------:R-:W-:Y:S04]  /*7ae0*/  SHF.L.U32 R3, R94, 0x1f, RZ ;  /* 0x0000001f5e037819 */ /* 0x000fe800000006ff */
[----:B------:R-:W3:Y:S02]  /*7af0*/  SYNCS.PHASECHK.TRANS64.TRYWAIT P0, [R112+URZ+0x80], R3 ;  /* 0x00008003700075a7 */ /* 0x000ee400080011ff */
[----:B---3--:R-:W-:Y:S05]  /*7b00*/  @!P0 BRA `(.L_x_126) ;  /* 0x0000003400948947 */ /* 0x008fea0003800000 */
.L_x_125:
[----:B------:R-:W-:Y:S05]  /*7b10*/  BSYNC B0 ;  /* 0x0000000000007941 */ /* 0x000fea0003800000 */
.L_x_124:
[----:B------:R-:W-:Y:S01]  /*7b20*/  ISETP.NE.AND P0, PT, R101, RZ, PT ;  /* 0x000000ff6500720c */ /* 0x000fe20003f05270 */
[----:B---3--:R-:W-:Y:S02]  /*7b30*/  VIADD R3, R112, 0xa0 ;  /* 0x000000a070037836 */ /* 0x008fe40000000000 */
[----:B------:R-:W-:Y:S03]  /*7b40*/  VIADD R95, R95, 0x1 ;  /* 0x000000015f5f7836 */ /* 0x000fe60000000000 */
[----:B--2---:R-:W-:Y:S07]  /*7b50*/  PRMT R0, R0, 0x654, R3 ;  /* 0x0000065400007816 */ /* 0x004fee0000000003 */
[----:B------:R2:W3:Y:S04]  /*7b60*/  @P0 LDS.128 R72, [R2+UR43+0x200] ;  /* 0x0002002b02480984 */ /* 0x0004e80008000c00 */
[----:B------:R2:W4:Y:S01]  /*7b70*/  @P0 LDS.128 R76, [R4+0x200] ;  /* 0x00020000044c0984 */ /* 0x0005220000000c00 */
        /* <DEDUP_REMOVED lines=11> */
.L_x_123:
[----:B------:R-:W-:Y:S05]  /*7c30*/  BSYNC B1 ;  /* 0x0000000000017941 */ /* 0x000fea0003800000 */
.L_x_122:
[----:B--2---:R-:W-:Y:S05]  /*7c40*/  VIADD R0, R39, 0x20 ;  /* 0x0000002027007836 */ /* 0x004fea0000000000 */
[----:B------:R-:W-:Y:S04]  /*7c50*/  SHF.R.U32.HI R0, RZ, 0x15, R0 ;  /* 0x00000015ff007819 */ /* 0x000fe80000011600 */
[----:B------:R-:W-:Y:S11]  /*7c60*/  LOP3.LUT P0, RZ, R0, 0x3, R91, 0x48, !PT ;  /* 0x0000000300ff7812 */ /* 0x000ff6000780485b */
[----:B------:R-:W-:Y:S02]  /*7c70*/  @!UPT UIADD3 URZ, UPT, UPT, URZ, URZ, URZ ;  /* 0x000000fffffff290 */ /* 0x000fe4000fffe0ff */
[----:B------:R-:W-:Y:S05]  /*7c80*/  @!P0 BRA `(.L_x_127) ;  /* 0x0000000000408947 */ /* 0x000fea0003800000 */
[----:B------:R-:W2:Y:S01]  /*7c90*/  LDCU.64 UR8, c[0x4][0x78] ;  /* 0x01000f00ff0877ac */ /* 0x000ea20008000a00 */
[----:B------:R-:W-:Y:S01]  /*7ca0*/  MOV R3, 0x0 ;  /* 0x0000000000037802 */ /* 0x000fe20000000f00 */
[----:B------:R-:W-:Y:S02]  /*7cb0*/  HFMA2 R12, -RZ, RZ, 0, 5.9604644775390625e-08 ;  /* 0x00000001ff0c7431 */ /* 0x000fe400000001ff */
[----:B------:R-:W-:Y:S02]  /*7cc0*/  IMAD.MOV.U32 R8, RZ, RZ, 0x192 ;  /* 0x00000192ff087424 */ /* 0x000fe400078e00ff */
[----:B------:R-:W-:Y:S01]  /*7cd0*/  IMAD.MOV.U32 R13, RZ, RZ, RZ ;  /* 0x000000ffff0d7224 */ /* 0x000fe200078e00ff */
[----:B------:R-:W5:Y:S01]  /*7ce0*/  LDCU.64 UR6, c[0x4][0x80] ;  /* 0x01001000ff0677ac */ /* 0x000f620008000a00 */
[----:B------:R-:W1:Y:S01]  /*7cf0*/  LDC.64 R2, c[0x4][R3] ;  /* 0x0100000003027b82 */ /* 0x000e620000000a00 */
[----:B------:R-:W3:Y:S01]  /*7d00*/  LDCU.64 UR4, c[0x4][0x18] ;  /* 0x01000300ff0477ac */ /* 0x000ee20008000a00 */
[----:B--2---:R-:W-:Y:S01]  /*7d10*/  MOV R5, UR9 ;  /* 0x0000000900057c02 */ /* 0x004fe20008000f00 */
[----:B------:R-:W-:Y:S01]  /*7d20*/  IMAD.U32 R4, RZ, RZ, UR8 ;  /* 0x00000008ff047e24 */ /* 0x000fe2000f8e00ff */
[----:B-----5:R-:W-:Y:S01]  /*7d30*/  MOV R7, UR7 ;  /* 0x0000000700077c02 */ /* 0x020fe20008000f00 */
[----:B------:R-:W-:Y:S01]  /*7d40*/  IMAD.U32 R6, RZ, RZ, UR6 ;  /* 0x00000006ff067e24 */ /* 0x000fe2000f8e00ff */
[----:B---3--:R-:W-:Y:S01]  /*7d50*/  MOV R11, UR5 ;  /* 0x00000005000b7c02 */ /* 0x008fe20008000f00 */
[----:B------:R-:W-:Y:S02]  /*7d60*/  IMAD.U32 R10, RZ, RZ, UR4 ;  /* 0x00000004ff0a7e24 */ /* 0x000fe4000f8e00ff */
[----:B------:R-:W-:Y:S07]  /*7d70*/  LEPC R20, `(.L_x_127) ;  /* 0x000000001014794e */ /* 0x000fee0000000000 */
[----:B-1--4-:R-:W-:Y:S05]  /*7d80*/  CALL.ABS.NOINC R2 ;  /* 0x0000000002007343 */ /* 0x012fea0003c00000 */
.L_x_127:
[-C--:B---3--:R-:W-:Y:S01]  /*7d90*/  F2FP.F16.E5M2.UNPACK_B R42, R72.reuse ;  /* 0x00000048ff2a723e */ /* 0x088fe200020004ff */
        /* <DEDUP_REMOVED lines=13> */
[----:B------:R-:W-:Y:S01]  /*7e70*/  F2FP.F16.E5M2.UNPACK_B R54, R75 ;  /* 0x0000004bff36723e */ /* 0x000fe200020004ff */
[----:B------:R-:W2:Y:S01]  /*7e80*/  LDTM.x32 R4, tmem[UR4+0x20] ;  /* 0x00002004000479ee */ /* 0x000ea200082c0000 */
[----:B------:R-:W-:Y:S01]  /*7e90*/  HADD2.F32 R46, -RZ, R46.H1_H1 ;  /* 0x3000002eff2e7230 */ /* 0x000fe20000004100 */
[----:B----4-:R-:W-:Y:S01]  /*7ea0*/  F2FP.F16.E5M2.UNPACK_B R58, R76 ;  /* 0x0000004cff3a723e */ /* 0x010fe200020004ff */
[--C-:B------:R-:W-:Y:S01]  /*7eb0*/  HADD2.F32 R49, -RZ, R50.reuse.H0_H0 ;  /* 0x20000032ff317230 */ /* 0x100fe20000004100 */
[----:B------:R-:W-:Y:S01]  /*7ec0*/  F2FP.F16.E5M2.UNPACK_B R62, R77 ;  /* 0x0000004dff3e723e */ /* 0x000fe200020004ff */
[----:B------:R-:W-:Y:S01]  /*7ed0*/  HADD2.F32 R50, -RZ, R50.H1_H1 ;  /* 0x30000032ff327230 */ /* 0x000fe20000004100 */
[----:B------:R-:W-:Y:S01]  /*7ee0*/  F2FP.F16.E5M2.UNPACK_B R66, R78 ;  /* 0x0000004eff42723e */ /* 0x000fe200020004ff */
[--C-:B------:R-:W-:Y:S01]  /*7ef0*/  HADD2.F32 R53, -RZ, R54.reuse.H0_H0 ;  /* 0x20000036ff357230 */ /* 0x100fe20000004100 */
[----:B------:R-:W-:Y:S01]  /*7f00*/  F2FP.F16.E5M2.UNPACK_B R70, R79 ;  /* 0x0000004fff46723e */ /* 0x000fe200020004ff */
[----:B------:R-:W-:Y:S01]  /*7f10*/  HADD2.F32 R54, -RZ, R54.H1_H1 ;  /* 0x30000036ff367230 */ /* 0x000fe20000004100 */
[----:B------:R-:W-:Y:S01]  /*7f20*/  F2FP.F16.E5M2.UNPACK_B R56, R75.H1 ;  /* 0x0000004bff38723e */ /* 0x000fe200030004ff */
[--C-:B------:R-:W-:Y:S01]  /*7f30*/  HADD2.F32 R57, -RZ, R58.reuse.H0_H0 ;  /* 0x2000003aff397230 */ /* 0x100fe20000004100 */
[----:B------:R-:W-:Y:S01]  /*7f40*/  F2FP.F16.E5M2.UNPACK_B R60, R76.H1 ;  /* 0x0000004cff3c723e */ /* 0x000fe200030004ff */
[----:B------:R-:W-:Y:S01]  /*7f50*/  HADD2.F32 R58, -RZ, R58.H1_H1 ;  /* 0x3000003aff3a7230 */ /* 0x000fe20000004100 */
[----:B------:R-:W-:Y:S01]  /*7f60*/  F2FP.F16.E5M2.UNPACK_B R64, R77.H1 ;  /* 0x0000004dff40723e */ /* 0x000fe200030004ff */
[--C-:B------:R-:W-:Y:S01]  /*7f70*/  HADD2.F32 R61, -RZ, R62.reuse.H0_H0 ;  /* 0x2000003eff3d7230 */ /* 0x100fe20000004100 */
[----:B------:R-:W-:Y:S01]  /*7f80*/  F2FP.F16.E5M2.UNPACK_B R68, R78.H1 ;  /* 0x0000004eff44723e */ /* 0x000fe200030004ff */
[----:B------:R-:W-:Y:S01]  /*7f90*/  HADD2.F32 R62, -RZ, R62.H1_H1 ;  /* 0x3000003eff3e7230 */ /* 0x000fe20000004100 */
[----:B------:R-:W-:Y:S01]  /*7fa0*/  ISETP.NE.AND P0, PT, R99, RZ, PT ;  /* 0x000000ff6300720c */ /* 0x000fe20003f05270 */
[--C-:B------:R-:W-:Y:S01]  /*7fb0*/  HADD2.F32 R65, -RZ, R66.reuse.H0_H0 ;  /* 0x20000042ff417230 */ /* 0x100fe20000004100 */
[----:B------:R-:W-:Y:S01]  /*7fc0*/  ISETP.NE.AND P6, PT, R103, RZ, PT ;  /* 0x000000ff6700720c */ /* 0x000fe20003fc5270 */
[----:B------:R-:W-:Y:S02]  /*7fd0*/  HADD2.F32 R66, -RZ, R66.H1_H1 ;  /* 0x30000042ff427230 */ /* 0x000fe40000004100 */
[--C-:B------:R-:W-:Y:S02]  /*7fe0*/  HADD2.F32 R69, -RZ, R70.reuse.H0_H0 ;  /* 0x20000046ff457230 */ /* 0x100fe40000004100 */
[C---:B--2---:R-:W-:Y:S01]  /*7ff0*/  FMUL R0, R38.reuse, R4 ;  /* 0x0000000426007220 */ /* 0x044fe20000400000 */
        /* <DEDUP_REMOVED lines=20> */
[--C-:B------:R-:W-:Y:S02]  /*8140*/  HADD2.F32 R47, -RZ, R48.reuse.H0_H0 ;  /* 0x20000030ff2f7230 */ /* 0x100fe40000004100 */
[C---:B------:R-:W-:Y:S01]  /*8150*/  FMUL R6, R38.reuse, R10 ;  /* 0x0000000a26067220 */ /* 0x040fe20000400000 */
[C---:B------:R-:W-:Y:S01]  /*8160*/  FFMA R3, R41.reuse, R42, R3 ;  /* 0x0000002a29037223 */ /* 0x040fe20000000003 */
[----:B------:R-:W-:Y:S02]  /*8170*/  HADD2.F32 R48, -RZ, R48.H1_H1 ;  /* 0x30000030ff307230 */ /* 0x000fe40000004100 */
[C---:B------:R-:W-:Y:S01]  /*8180*/  FFMA R7, R41.reuse, R44, R7 ;  /* 0x0000002c29077223 */ /* 0x040fe20000000007 */
[C---:B------:R-:W-:Y:S01]  /*8190*/  FFMA R4, R41.reuse, R45, R4 ;  /* 0x0000002d29047223 */ /* 0x040fe20000000004 */
[C---:B------:R-:W-:Y:S01]  /*81a0*/  FFMA R5, R41.reuse, R46, R5 ;  /* 0x0000002e29057223 */ /* 0x040fe20000000005 */
[----:B------:R-:W-:Y:S01]  /*81b0*/  FFMA R6, R41, R47, R6 ;  /* 0x0000002f29067223 */ /* 0x000fe20000000006 */
[----:B------:R-:W-:Y:S01]  /*81c0*/  FMUL R11, R38, R11 ;  /* 0x0000000b260b7220 */ /* 0x000fe20000400000 */
[----:B------:R-:W-:Y:S01]  /*81d0*/  F2FP.F16.E5M2.UNPACK_B R40, R79.H1 ;  /* 0x0000004fff28723e */ /* 0x000fe200030004ff */
[--C-:B------:R-:W-:Y:S01]  /*81e0*/  HADD2.F32 R51, -RZ, R52.reuse.H0_H0 ;  /* 0x20000034ff337230 */ /* 0x100fe20000004100 */
[----:B-1----:R-:W-:Y:S01]  /*81f0*/  F2FP.SATFINITE.E5M2.F32.PACK_AB_MERGE_C R105, R7, R3, RZ ;  /* 0x000000030769723e */ /* 0x002fe200048060ff */
[C---:B------:R-:W-:Y:S01]  /*8200*/  FFMA R11, R41.reuse, R48, R11 ;  /* 0x00000030290b7223 */ /* 0x040fe2000000000b */
[C---:B------:R-:W-:Y:S01]  /*8210*/  FFMA R8, R41.reuse, R49, R8 ;  /* 0x0000003129087223 */ /* 0x040fe20000000008 */
[----:B------:R-:W-:Y:S01]  /*8220*/  FFMA R9, R41, R50, R9 ;  /* 0x0000003229097223 */ /* 0x000fe20000000009 */
[----:B------:R-:W-:Y:S01]  /*8230*/  F2FP.SATFINITE.E5M2.F32.PACK_AB_MERGE_C R104, R2, R0, R105 ;  /* 0x000000000268723e */ /* 0x000fe20004806069 */
[----:B------:R-:W-:Y:S01]  /*8240*/  HADD2.F32 R52, -RZ, R52.H1_H1 ;  /* 0x30000034ff347230 */ /* 0x000fe20000004100 */
[----:B------:R-:W-:Y:S01]  /*8250*/  F2FP.SATFINITE.E5M2.F32.PACK_AB_MERGE_C R106, R11, R6, RZ ;  /* 0x000000060b6a723e */ /* 0x000fe200048060ff */
[C---:B------:R-:W-:Y:S01]  /*8260*/  FMUL R10, R38.reuse, R14 ;  /* 0x0000000e260a7220 */ /* 0x040fe20000400000 */
[C---:B------:R-:W-:Y:S01]  /*8270*/  FMUL R15, R38.reuse, R15 ;  /* 0x0000000f260f7220 */ /* 0x040fe20000400000 */
[--C-:B------:R-:W-:Y:S01]  /*8280*/  HADD2.F32 R55, -RZ, R56.reuse.H0_H0 ;  /* 0x20000038ff377230 */ /* 0x100fe20000004100 */
[----:B------:R-:W-:Y:S01]  /*8290*/  F2FP.SATFINITE.E5M2.F32.PACK_AB_MERGE_C R105, R5, R4, R106 ;  /* 0x000000040569723e */ /* 0x000fe2000480606a */
[C---:B------:R-:W-:Y:S01]  /*82a0*/  FFMA R10, R41.reuse, R51, R10 ;  /* 0x00000033290a7223 */ /* 0x040fe2000000000a */
[C---:B------:R-:W-:Y:S01]  /*82b0*/  FFMA R15, R41.reuse, R52, R15 ;  /* 0x00000034290f7223 */ /* 0x040fe2000000000f */
[C---:B------:R-:W-:Y:S01]  /*82c0*/  FFMA R12, R41.reuse, R53, R12 ;  /* 0x00000035290c7223 */ /* 0x040fe2000000000c */
[C---:B------:R-:W-:Y:S01]  /*82d0*/  FFMA R13, R41.reuse, R54, R13 ;  /* 0x00000036290d7223 */ /* 0x040fe2000000000d */
[----:B------:R-:W-:Y:S02]  /*82e0*/  HADD2.F32 R56, -RZ, R56.H1_H1 ;  /* 0x30000038ff387230 */ /* 0x000fe40000004100 */
[C---:B------:R-:W-:Y:S01]  /*82f0*/  FMUL R14, R38.reuse, R18 ;  /* 0x00000012260e7220 */ /* 0x040fe20000400000 */
[C---:B------:R-:W-:Y:S01]  /*8300*/  FMUL R19, R38.reuse, R19 ;  /* 0x0000001326137220 */ /* 0x040fe20000400000 */
[--C-:B------:R-:W-:Y:S02]  /*8310*/  HADD2.F32 R59, -RZ, R60.reuse.H0_H0 ;  /* 0x2000003cff3b7230 */ /* 0x100fe40000004100 */
[C---:B------:R-:W-:Y:S01]  /*8320*/  FMUL R18, R38.reuse, R22 ;  /* 0x0000001626127220 */ /* 0x040fe20000400000 */
[C---:B------:R-:W-:Y:S01]  /*8330*/  FFMA R14, R41.reuse, R55, R14 ;  /* 0x00000037290e7223 */ /* 0x040fe2000000000e */
[----:B------:R-:W-:Y:S02]  /*8340*/  HADD2.F32 R60, -RZ, R60.H1_H1 ;  /* 0x3000003cff3c7230 */ /* 0x000fe40000004100 */
        /* <DEDUP_REMOVED lines=8> */
[C---:B------:R-:W-:Y:S01]  /*83d0*/  FFMA R23, R41.reuse, R60, R23 ;  /* 0x0000003c29177223 */ /* 0x040fe20000000017 */
[C---:B------:R-:W-:Y:S01]  /*83e0*/  FMUL R27, R38.reuse, R27 ;  /* 0x0000001b261b7220 */ /* 0x040fe20000400000 */
[C---:B------:R-:W-:Y:S01]  /*83f0*/  FFMA R20, R41.reuse, R61, R20 ;  /* 0x0000003d29147223 */ /* 0x040fe20000000014 */
[C---:B------:R-:W-:Y:S01]  /*8400*/  FFMA R21, R41.reuse, R62, R21 ;  /* 0x0000003e29157223 */ /* 0x040fe20000000015 */
[--C-:B------:R-:W-:Y:S02]  /*8410*/  HADD2.F32 R67, -RZ, R68.reuse.H0_H0 ;  /* 0x20000044ff437230 */ /* 0x100fe40000004100 */
[----:B------:R-:W-:Y:S01]  /*8420*/  FFMA R22, R41, R63, R22 ;  /* 0x0000003f29167223 */ /* 0x000fe20000000016 */
[----:B------:R-:W-:Y:S02]  /*8430*/  HADD2.F32 R68, -RZ, R68.H1_H1 ;  /* 0x30000044ff447230 */ /* 0x000fe40000004100 */
[C---:B------:R-:W-:Y:S01]  /*8440*/  FMUL R26, R38.reuse, R30 ;  /* 0x0000001e261a7220 */ /* 0x040fe20000400000 */
[----:B------:R-:W-:Y:S01]  /*8450*/  F2FP.SATFINITE.E5M2.F32.PACK_AB_MERGE_C R107, R15, R10, RZ ;  /* 0x0000000a0f6b723e */ /* 0x000fe200048060ff */
        /* <DEDUP_REMOVED lines=8> */
[----:B------:R-:W-:Y:S01]  /*84e0*/  F2FP.SATFINITE.E5M2.F32.PACK_AB_MERGE_C R106, R9, R8, R107 ;  /* 0x00000008096a723e */ /* 0x000fe2000480606b */
        /* <DEDUP_REMOVED lines=28> */
[----:B------:R-:W-:Y:S02]  /*86b0*/  UIADD3 UR4, UP0, UPT, UR60, 0x680, URZ ;  /* 0x000006803c047890 */ /* 0x000fe4000ff1e0ff */
[----:B------:R-:W-:Y:S02]  /*86c0*/  UIADD3 UR13, UPT, UPT, UR49, 0x20, URZ ;  /* 0x00000020310d7890 */ /* 0x000fe4000fffe0ff */
[----:B------:R-:W-:Y:S02]  /*86d0*/  UIADD3 UR12, UPT, UPT, UR43, 0x5200, URZ ;  /* 0x000052002b0c7890 */ /* 0x000fe4000fffe0ff */
[----:B------:R-:W-:Y:S01]  /*86e0*/  UIADD3.X UR5, UPT, UPT, URZ, UR61, URZ, UP0, !UPT ;  /* 0x0000003dff057290 */ /* 0x000fe200087fe4ff */
[----:B------:R-:W-:Y:S01]  /*86f0*/  UMOV UR14, UR50 ;  /* 0x00000032000e7c82 */ /* 0x000fe20008000000 */
[----:B------:R-:W-:Y:S01]  /*8700*/  UMOV UR15, UR36 ;  /* 0x00000024000f7c82 */ /* 0x000fe20008000000 */
[----:B------:R-:W-:Y:S02]  /*8710*/  UIADD3 UR9, UPT, UPT, UR49, 0xa0, URZ ;  /* 0x000000a031097890 */ /* 0x000fe4000fffe0ff */
[----:B------:R-:W-:Y:S01]  /*8720*/  UIADD3 UR8, UPT, UPT, UR43, 0x5a00, URZ ;  /* 0x00005a002b087890 */ /* 0x000fe2000fffe0ff */
[----:B------:R-:W-:Y:S03]  /*8730*/  UMOV UR10, UR50 ;  /* 0x00000032000a7c82 */ /* 0x000fe60008000000 */
[----:B------:R2:W-:Y:S01]  /*8740*/  UTMASTG.3D [UR12], [UR4] ;  /* 0x0000000c040073b5 */ /* 0x0005e20008010000 */
[----:B------:R-:W-:Y:S04]  /*8750*/  UMOV UR11, UR36 ;  /* 0x00000024000b7c82 */ /* 0x000fe80008000000 */
[----:B------:R2:W-:Y:S01]  /*8760*/  UTMASTG.3D [UR8], [UR4] ;  /* 0x00000008040073b5 */ /* 0x0005e20008010000 */
[----:B------:R0:W-:Y:S01]  /*8770*/  UTMACMDFLUSH ;  /* 0x00000000000079b7 */ /* 0x0001e20000000000 */
[----:B--2---:R-:W-:Y:S04]  /*8780*/  DEPBAR.LE SB0, 0x1 ;  /* 0x000080400000791a */ /* 0x004fe80000000000 */
.L_x_129:
[----:B------:R-:W-:Y:S05]  /*8790*/  BSYNC.RECONVERGENT B0 ;  /* 0x0000000000007941 */ /* 0x000fea0003800200 */
.L_x_128:
        /* <DEDUP_REMOVED lines=16> */
.L_x_133:
[----:B------:R-:W-:Y:S05]  /*88a0*/  BSYNC B0 ;  /* 0x0000000000007941 */ /* 0x000fea0003800000 */
.L_x_132:
        /* <DEDUP_REMOVED lines=17> */
.L_x_131:
[----:B------:R-:W-:Y:S05]  /*89c0*/  BSYNC B1 ;  /* 0x0000000000017941 */ /* 0x000fea0003800000 */
.L_x_130:
        /* <DEDUP_REMOVED lines=21> */
.L_x_135:
        /* <DEDUP_REMOVED lines=17> */
[----:B------:R-:W-:Y:S01]  /*8c30*/  ISETP.NE.AND P6, PT, R103, RZ, PT ;  /* 0x000000ff6700720c */ /* 0x000fe20003fc5270 */
[--C-:B------:R-:W-:Y:S01]  /*8c40*/  HADD2.F32 R49, -RZ, R50.reuse.H0_H0 ;  /* 0x20000032ff317230 */ /* 0x100fe20000004100 */
[----:B----4-:R-:W-:Y:S01]  /*8c50*/  F2FP.F16.E5M2.UNPACK_B R58, R76 ;  /* 0x0000004cff3a723e */ /* 0x010fe200020004ff */
[----:B------:R-:W-:Y:S01]  /*8c60*/  HADD2.F32 R50, -RZ, R50.H1_H1 ;  /* 0x30000032ff327230 */ /* 0x000fe20000004100 */
[----:B------:R-:W-:Y:S01]  /*8c70*/  F2FP.F16.E5M2.UNPACK_B R62, R77 ;  /* 0x0000004dff3e723e */ /* 0x000fe200020004ff */
[--C-:B------:R-:W-:Y:S01]  /*8c80*/  HADD2.F32 R53, -RZ, R54.reuse.H0_H0 ;  /* 0x20000036ff357230 */ /* 0x100fe20000004100 */
[----:B------:R-:W-:Y:S01]  /*8c90*/  F2FP.F16.E5M2.UNPACK_B R66, R78 ;  /* 0x0000004eff42723e */ /* 0x000fe200020004ff */
[----:B------:R-:W-:Y:S01]  /*8ca0*/  HADD2.F32 R54, -RZ, R54.H1_H1 ;  /* 0x30000036ff367230 */ /* 0x000fe20000004100 */
[----:B------:R-:W-:Y:S01]  /*8cb0*/  F2FP.F16.E5M2.UNPACK_B R70, R79 ;  /* 0x0000004fff46723e */ /* 0x000fe200020004ff */
[--C-:B------:R-:W-:Y:S01]  /*8cc0*/  HADD2.F32 R57, -RZ, R58.reuse.H0_H0 ;  /* 0x2000003aff397230 */ /* 0x100fe20000004100 */
[----:B------:R-:W-:Y:S01]  /*8cd0*/  F2FP.F16.E5M2.UNPACK_B R56, R75.H1 ;  /* 0x0000004bff38723e */ /* 0x000fe200030004ff */
[----:B------:R-:W-:Y:S01]  /*8ce0*/  HADD2.F32 R58, -RZ, R58.H1_H1 ;  /* 0x3000003aff3a7230 */ /* 0x000fe20000004100 */
[----:B------:R-:W-:Y:S01]  /*8cf0*/  F2FP.F16.E5M2.UNPACK_B R60, R76.H1 ;  /* 0x0000004cff3c723e */ /* 0x000fe200030004ff */
[--C-:B------:R-:W-:Y:S01]  /*8d00*/  HADD2.F32 R61, -RZ, R62.reuse.H0_H0 ;  /* 0x2000003eff3d7230 */ /* 0x100fe20000004100 */
[----:B------:R-:W-:Y:S01]  /*8d10*/  F2FP.F16.E5M2.UNPACK_B R64, R77.H1 ;  /* 0x0000004dff40723e */ /* 0x000fe200030004ff */
[----:B------:R-:W-:Y:S01]  /*8d20*/  HADD2.F32 R62, -RZ, R62.H1_H1 ;  /* 0x3000003eff3e7230 */ /* 0x000fe20000004100 */
[----:B------:R-:W-:Y:S01]  /*8d30*/  F2FP.F16.E5M2.UNPACK_B R68, R78.H1 ;  /* 0x0000004eff44723e */ /* 0x000fe200030004ff */
        /* <DEDUP_REMOVED lines=36> */
[----:B------:R-:W-:Y:S01]  /*8f80*/  F2FP.SATFINITE.E5M2.F32.PACK_AB_MERGE_C R103, R7, R3, RZ ;  /* 0x000000030767723e */ /* 0x000fe200048060ff */
[C---:B------:R-:W-:Y:S01]  /*8f90*/  FFMA R11, R41.reuse, R48, R11 ;  /* 0x00000030290b7223 */ /* 0x040fe2000000000b */
[C---:B------:R-:W-:Y:S01]  /*8fa0*/  FFMA R8, R41.reuse, R49, R8 ;  /* 0x0000003129087223 */ /* 0x040fe20000000008 */
[----:B------:R-:W-:Y:S01]  /*8fb0*/  FFMA R9, R41, R50, R9 ;  /* 0x0000003229097223 */ /* 0x000fe20000000009 */
[----:B-1----:R-:W-:Y:S01]  /*8fc0*/  F2FP.SATFINITE.E5M2.F32.PACK_AB_MERGE_C R104, R2, R0, R103 ;  /* 0x000000000268723e */ /* 0x002fe20004806067 */
        /* <DEDUP_REMOVED lines=44> */
[----:B------:R-:W-:Y:S01]  /*9290*/  FFMA R28, R41, R69, R28 ;  /* 0x00000045291c7223 */ /* 0x000fe2000000001c */
[----:B------:R-:W-:Y:S01]  /*92a0*/  F2FP.SATFINITE.E5M2.F32.PACK_AB_MERGE_C R107, R19, R14, RZ ;  /* 0x0000000e136b723e */ /* 0x000fe200048060ff */
        /* <DEDUP_REMOVED lines=25> */
[----:B------:R-:W-:Y:S02]  /*9440*/  UIADD3 UR4, UPT, UPT, UR43, 0x4200, URZ ;  /* 0x000042002b047890 */ /* 0x000fe4000fffe0ff */
[----:B------:R-:W-:Y:S01]  /*9450*/  UIADD3 UR9, UPT, UPT, UR49, 0x40, URZ ;  /* 0x0000004031097890 */ /* 0x000fe2000fffe0ff */
[----:B------:R-:W-:Y:S01]  /*9460*/  UMOV UR10, UR50 ;  /* 0x00000032000a7c82 */ /* 0x000fe20008000000 */
[----:B------:R-:W-:Y:S02]  /*9470*/  UMOV UR11, UR36 ;  /* 0x00000024000b7c82 */ /* 0x000fe40008000000 */
[----:B------:R-:W-:Y:S01]  /*9480*/  MOV R98, UR4 ;  /* 0x0000000400627c02 */ /* 0x000fe20008000f00 */
[----:B------:R-:W-:Y:S02]  /*9490*/  UIADD3 UR4, UP0, UPT, UR60, 0x680, URZ ;  /* 0x000006803c047890 */ /* 0x000fe4000ff1e0ff */
[----:B------:R-:W-:Y:S01]  /*94a0*/  UIADD3 UR13, UPT, UPT, UR49, 0xc0, URZ ;  /* 0x000000c0310d7890 */ /* 0x000fe2000fffe0ff */
[----:B------:R-:W-:Y:S01]  /*94b0*/  R2UR UR8, R98 ;  /* 0x00000000620872ca */ /* 0x000fe200000e0000 */
[----:B------:R-:W-:Y:S02]  /*94c0*/  UIADD3.X UR5, UPT, UPT, URZ, UR61, URZ, UP0, !UPT ;  /* 0x0000003dff057290 */ /* 0x000fe400087fe4ff */
[----:B------:R-:W-:Y:S01]  /*94d0*/  UIADD3 UR12, UPT, UPT, UR43, 0x4a00, URZ ;  /* 0x00004a002b0c7890 */ /* 0x000fe2000fffe0ff */
[----:B------:R-:W-:Y:S01]  /*94e0*/  UMOV UR14, UR50 ;  /* 0x00000032000e7c82 */ /* 0x000fe20008000000 */
[----:B------:R-:W-:Y:S08]  /*94f0*/  UMOV UR15, UR36 ;  /* 0x00000024000f7c82 */ /* 0x000ff00008000000 */
[----:B------:R2:W-:Y:S01]  /*9500*/  UTMASTG.3D [UR8], [UR4] ;  /* 0x00000008040073b5 */ /* 0x0005e20008010000 */
[----:B------:R2:W-:Y:S01]  /*9510*/  UTMASTG.3D [UR12], [UR4] ;  /* 0x0000000c040073b5 */ /* 0x0005e20008010000 */
[----:B------:R0:W-:Y:S01]  /*9520*/  UTMACMDFLUSH ;  /* 0x00000000000079b7 */ /* 0x0001e20000000000 */
[----:B--2---:R-:W-:Y:S04]  /*9530*/  DEPBAR.LE SB0, 0x1 ;  /* 0x000080400000791a */ /* 0x004fe80000000000 */
.L_x_137:
[----:B------:R-:W-:Y:S05]  /*9540*/  BSYNC.RECONVERGENT B0 ;  /* 0x0000000000007941 */ /* 0x000fea0003800200 */
.L_x_136:
        /* <DEDUP_REMOVED lines=16> */
.L_x_141:
[----:B------:R-:W-:Y:S05]  /*9650*/  BSYNC B0 ;  /* 0x0000000000007941 */ /* 0x000fea0003800000 */
.L_x_140:
        /* <DEDUP_REMOVED lines=17> */
.L_x_139:
[----:B------:R-:W-:Y:S05]  /*9770*/  BSYNC B1 ;  /* 0x0000000000017941 */ /* 0x000fea0003800000 */
.L_x_138:
        /* <DEDUP_REMOVED lines=21> */
.L_x_143:
[----:B------:R-:W-:Y:S01]  /*98d0*/  ISETP.NE.AND P0, PT, R99, RZ, PT ;  /* 0x000000ff6300720c */ /* 0x000fe20003f05270 */
[----:B------:R-:W-:Y:S05]  /*98e0*/  WARPSYNC.ALL ;  /* 0x0000000000007948 */ /* 0x000fea0003800000 */
[----:B------:R-:W-:Y:S01]  /*98f0*/  R2UR UR4, R39 ;  /* 0x00000000270472ca */ /* 0x000fe200000e0000 */
[----:B------:R-:W-:Y:S01]  /*9900*/  BSSY.RECONVERGENT B0, `(.L_x_144) ;  /* 0x000009f000007945 */ /* 0x000fe20003800200 */
[-C--:B---3--:R-:W-:Y:S02]  /*9910*/  F2FP.F16.E5M2.UNPACK_B R42, R72.reuse ;  /* 0x00000048ff2a723e */ /* 0x088fe400020004ff */
[----:B------:R-:W-:Y:S02]  /*9920*/  F2FP.F16.E5M2.UNPACK_B R72, R72.H1 ;  /* 0x00000048ff48723e */ /* 0x000fe400030004ff */
[-C--:B------:R-:W-:Y:S01]  /*9930*/  F2FP.F16.E5M2.UNPACK_B R46, R73.reuse ;  /* 0x00000049ff2e723e */ /* 0x080fe200020004ff */
[--C-:B------:R-:W-:Y:S01]  /*9940*/  HADD2.F32 R40, -RZ, R42.reuse.H0_H0 ;  /* 0x2000002aff287230 */ /* 0x100fe20000004100 */
[----:B------:R-:W-:Y:S01]  /*9950*/  F2FP.F16.E5M2.UNPACK_B R73, R73.H1 ;  /* 0x00000049ff49723e */ /* 0x000fe200030004ff */
[----:B------:R-:W-:Y:S01]  /*9960*/  HADD2.F32 R42, -RZ, R42.H1_H1 ;  /* 0x3000002aff2a7230 */ /* 0x000fe20000004100 */
[-C--:B------:R-:W-:Y:S01]  /*9970*/  F2FP.F16.E5M2.UNPACK_B R50, R74.reuse ;  /* 0x0000004aff32723e */ /* 0x080fe200020004ff */
[----:B------:R-:W-:Y:S01]  /*9980*/  HADD2.F32 R43, -RZ, R72.H0_H0 ;  /* 0x20000048ff2b7230 */ /* 0x000fe20000004100 */
[----:B------:R-:W-:Y:S01]  /*9990*/  F2FP.F16.E5M2.UNPACK_B R74, R74.H1 ;  /* 0x0000004aff4a723e */ /* 0x000fe200030004ff */
[----:B------:R-:W2:Y:S01]  /*99a0*/  LDTM.x32 R4, tmem[UR4+0x60] ;  /* 0x00006004000479ee */ /* 0x000ea200082c0000 */
[----:B------:R-:W-:Y:S01]  /*99b0*/  NOP ;  /* 0x0000000000007918 */ /* 0x000fe20000000000 */
[----:B------:R-:W-:Y:S01]  /*99c0*/  IADD3 R92, PT, PT, R92, 0x110, RZ ;  /* 0x000001105c5c7810 */ /* 0x000fe20007ffe0ff */
[--C-:B------:R-:W-:Y:S01]  /*99d0*/  HADD2.F32 R45, -RZ, R46.reuse.H0_H0 ;  /* 0x2000002eff2d7230 */ /* 0x100fe20000004100 */
[----:B------:R-:W-:Y:S01]  /*99e0*/  F2FP.F16.E5M2.UNPACK_B R54, R75 ;  /* 0x0000004bff36723e */ /* 0x000fe200020004ff */
[----:B------:R-:W-:Y:S01]  /*99f0*/  HADD2.F32 R46, -RZ, R46.H1_H1 ;  /* 0x3000002eff2e7230 */ /* 0x000fe20000004100 */
[----:B------:R-:W-:Y:S01]  /*9a00*/  LOP3.LUT R92, R92, 0xfefffff8, RZ, 0xc0, !PT ;  /* 0xfefffff85c5c7812 */ /* 0x000fe200078ec0ff */
[--C-:B------:R-:W-:Y:S01]  /*9a10*/  HADD2.F32 R49, -RZ, R50.reuse.H0_H0 ;  /* 0x20000032ff317230 */ /* 0x100fe20000004100 */
[----:B----4-:R-:W-:Y:S01]  /*9a20*/  F2FP.F16.E5M2.UNPACK_B R58, R76 ;  /* 0x0000004cff3a723e */ /* 0x010fe200020004ff */
[----:B------:R-:W-:Y:S01]  /*9a30*/  HADD2.F32 R50, -RZ, R50.H1_H1 ;  /* 0x30000032ff327230 */ /* 0x000fe20000004100 */
[----:B--2---:R2:W-:Y:S01]  /*9a40*/  SYNCS.ARRIVE.TRANS64.RED.A1T0 RZ, [R92+URZ], RZ ;  /* 0x000000ff5cff79a7 */ /* 0x0045e200081004ff */
[--C-:B------:R-:W-:Y:S01]  /*9a50*/  HADD2.F32 R53, -RZ, R54.reuse.H0_H0 ;  /* 0x20000036ff357230 */ /* 0x100fe20000004100 */
[-C--:B------:R-:W-:Y:S01]  /*9a60*/  F2FP.F16.E5M2.UNPACK_B R62, R77.reuse ;  /* 0x0000004dff3e723e */ /* 0x080fe200020004ff */
[----:B------:R-:W-:Y:S01]  /*9a70*/  HADD2.F32 R54, -RZ, R54.H1_H1 ;  /* 0x30000036ff367230 */ /* 0x000fe20000004100 */
[----:B------:R-:W-:Y:S01]  /*9a80*/  F2FP.F16.E5M2.UNPACK_B R77, R77.H1 ;  /* 0x0000004dff4d723e */ /* 0x000fe200030004ff */
        /* <DEDUP_REMOVED lines=8> */
[----:B------:R-:W-:Y:S02]  /*9b10*/  HADD2.F32 R64, -RZ, R77.H1_H1 ;  /* 0x3000004dff407230 */ /* 0x000fe40000004100 */
[C---:B------:R-:W-:Y:S01]  /*9b20*/  FMUL R4, R38.reuse, R4 ;  /* 0x0000000426047220 */ /* 0x040fe20000400000 */
        /* <DEDUP_REMOVED lines=13> */
[--C-:B------:R-:W-:Y:S02]  /*9c00*/  HADD2.F32 R65, -RZ, R66.reuse.H0_H0 ;  /* 0x20000042ff417230 */ /* 0x100fe40000004100 */
[C---:B------:R-:W-:Y:S01]  /*9c10*/  FMUL R24, R38.reuse, R28 ;  /* 0x0000001c26187220 */ /* 0x040fe20000400000 */
[----:B------:R-:W-:Y:S02]  /*9c20*/  HADD2.F32 R66, -RZ, R66.H1_H1 ;  /* 0x30000042ff427230 */ /* 0x000fe40000004100 */
[C---:B------:R-:W-:Y:S01]  /*9c30*/  FMUL R25, R38.reuse, R29 ;  /* 0x0000001d26197220 */ /* 0x040fe20000400000 */
[--C-:B------:R-:W-:Y:S02]  /*9c40*/  HADD2.F32 R69, -RZ, R70.reuse.H0_H0 ;  /* 0x20000046ff457230 */ /* 0x100fe40000004100 */
[C---:B------:R-:W-:Y:S01]  /*9c50*/  FMUL R28, R38.reuse, R32 ;  /* 0x00000020261c7220 */ /* 0x040fe20000400000 */
[----:B------:R-:W-:Y:S02]  /*9c60*/  HADD2.F32 R70, -RZ, R70.H1_H1 ;  /* 0x30000046ff467230 */ /* 0x000fe40000004100 */
[C---:B------:R-:W-:Y:S01]  /*9c70*/  FMUL R29, R38.reuse, R33 ;  /* 0x00000021261d7220 */ /* 0x040fe20000400000 */
        /* <DEDUP_REMOVED lines=11> */
[C---:B------:R-:W-:Y:S01]  /*9d30*/  FMUL R11, R38.reuse, R11 ;  /* 0x0000000b260b7220 */ /* 0x040fe20000400000 */
        /* <DEDUP_REMOVED lines=28> */
[----:B------:R-:W-:Y:S02]  /*9f00*/  HADD2.F32 R62, -RZ, R77.H0_H0 ;  /* 0x2000004dff3e7230 */ /* 0x000fe40000004100 */
[C---:B------:R-:W-:Y:S01]  /*9f10*/  FFMA R22, R41.reuse, R59, R22 ;  /* 0x0000003b29167223 */ /* 0x040fe20000000016 */
[C---:B------:R-:W-:Y:S01]  /*9f20*/  FMUL R3, R38.reuse, R26 ;  /* 0x0000001a26037220 */ /* 0x040fe20000400000 */
[C---:B------:R-:W-:Y:S01]  /*9f30*/  FFMA R23, R41.reuse, R60, R23 ;  /* 0x0000003c29177223 */ /* 0x040fe20000000017 */
[C---:B------:R-:W-:Y:S01]  /*9f40*/  FMUL R27, R38.reuse, R27 ;  /* 0x0000001b261b7220 */ /* 0x040fe20000400000 */
[C---:B------:R-:W-:Y:S01]  /*9f50*/  FFMA R0, R41.reuse, R61, R0 ;  /* 0x0000003d29007223 */ /* 0x040fe20000000000 */
[----:B------:R-:W-:Y:S01]  /*9f60*/  F2FP.F16.E5M2.UNPACK_B R79, R79.H1 ;  /* 0x0000004fff4f723e */ /* 0x000fe200030004ff */
        /* <DEDUP_REMOVED lines=32> */
[----:B------:R-:W-:Y:S03]  /*a170*/  IADD3 R36, PT, PT, R36, 0x1, RZ ;  /* 0x0000000124247810 */ /* 0x000fe60007ffe0ff */
[----:B------:R2:W-:Y:S01]  /*a180*/  STS.128 [R100+0x5200], R108 ;  /* 0x0052006c64007388 */ /* 0x0005e20000000c00 */
[----:B------:R-:W-:Y:S01]  /*a190*/  @!PT LDS RZ, [RZ] ;  /* 0x00000000fffff984 */ /* 0x000fe20000000800 */
[----:B------:R-:W-:Y:S01]  /*a1a0*/  @!PT LDS RZ, [RZ] ;  /* 0x00000000fffff984 */ /* 0x000fe20000000800 */
[----:B------:R-:W-:Y:S01]  /*a1b0*/  @!PT LDS RZ, [RZ] ;  /* 0x00000000fffff984 */ /* 0x000fe20000000800 */
[----:B------:R-:W-:Y:S01]  /*a1c0*/  @!PT LDS RZ, [RZ] ;  /* 0x00000000fffff984 */ /* 0x000fe20000000800 */
[----:B------:R1:W-:Y:S07]  /*a1d0*/  MEMBAR.ALL.CTA ;  /* 0x0000000000007992 */ /* 0x0003ee0000008000 */
[----:B-1----:R-:W1:Y:S02]  /*a1e0*/  FENCE.VIEW.ASYNC.S ;  /* 0x00000000000073c6 */ /* 0x002e640000000000 */
[----:B-1----:R-:W-:Y:S06]  /*a1f0*/  BAR.SYNC.DEFER_BLOCKING 0x1, 0x80 ;  /* 0x0042000000007b1d */ /* 0x002fec0000010000 */
        /* <DEDUP_REMOVED lines=14> */
[----:B-1----:R-:W-:Y:S04]  /*a2e0*/  DEPBAR.LE SB0, 0x1 ;  /* 0x000080400000791a */ /* 0x002fe80000000000 */
.L_x_145:
[----:B------:R-:W-:Y:S05]  /*a2f0*/  BSYNC.RECONVERGENT B0 ;  /* 0x0000000000007941 */ /* 0x000fea0003800200 */
.L_x_144:
[----:B------:R-:W-:Y:S01]  /*a300*/  BAR.SYNC.DEFER_BLOCKING 0x1, 0x80 ;  /* 0x0042000000007b1d */ /* 0x000fe20000010000 */
[----:B------:R-:W-:Y:S01]  /*a310*/  ISETP.NE.AND P0, PT, R93, 0x2, PT ;  /* 0x000000025d00780c */ /* 0x000fe20003f05270 */
[----:B------:R-:W-:Y:S01]  /*a320*/  UISETP.NE.AND UP0, UPT, UR44, URZ, UPT ;  /* 0x000000ff2c00728c */ /* 0x000fe2000bf05270 */
[----:B------:R-:W-:Y:S01]  /*a330*/  ISETP.NE.AND P1, PT, R36, 0x4, PT ;  /* 0x000000042400780c */ /* 0x000fe20003f25270 */
[----:B------:R-:W-:Y:S01]  /*a340*/  UIADD3 UR26, UPT, UPT, UR37, UR62, URZ ;  /* 0x0000003e251a7290 */ /* 0x000fe2000fffe0ff */
[----:B------:R-:W-:Y:S01]  /*a350*/  SEL R3, RZ, 0x1, P0 ;  /* 0x00000001ff037807 */ /* 0x000fe20000000000 */
[----:B------:R-:W-:Y:S01]  /*a360*/  UIADD3 UR20, UPT, UPT, UR38, UR59, URZ ;  /* 0x0000003b26147290 */ /* 0x000fe2000fffe0ff */
[----:B------:R-:W-:Y:S02]  /*a370*/  SEL R0, RZ, 0x1, P1 ;  /* 0x00000001ff007807 */ /* 0x000fe40000800000 */
[----:B------:R-:W-:Y:S02]  /*a380*/  LOP3.LUT R96, R96, R3, RZ, 0x3c, !PT ;  /* 0x0000000360607212 */ /* 0x000fe400078e3cff */
[----:B------:R-:W-:Y:S02]  /*a390*/  LOP3.LUT R97, R97, R0, RZ, 0x3c, !PT ;  /* 0x0000000061617212 */ /* 0x000fe400078e3cff */
[----:B------:R-:W-:Y:S02]  /*a3a0*/  SEL R93, R93, RZ, P0 ;  /* 0x000000ff5d5d7207 */ /* 0x000fe40000000000 */
[----:B------:R-:W-:Y:S01]  /*a3b0*/  SEL R36, R36, RZ, P1 ;  /* 0x000000ff24247207 */ /* 0x000fe20000800000 */
[----:B------:R-:W-:Y:S01]  /*a3c0*/  UMOV UR36, UR58 ;  /* 0x0000003a00247c82 */ /* 0x000fe20008000000 */
[----:B------:R-:W-:Y:S05]  /*a3d0*/  BRA.U UP0, `(.L_x_146) ;  /* 0xffffffb900c47547 */ /* 0x000fea000b83ffff */
[----:B------:R-:W-:Y:S05]  /*a3e0*/  EXIT ;  /* 0x000000000000794d */ /* 0x000fea0003800000 */
.L_x_24:
[----:B-1----:R1:W2:Y:S02]  /*a3f0*/  SYNCS.PHASECHK.TRANS64.TRYWAIT P0, [R0+URZ+0x140], R3 ;  /* 0x00014003000075a7 */ /* 0x0022a400080011ff */
[----:B--2---:R-:W-:Y:S05]  /*a400*/  @!P0 NANOSLEEP.SYNCS 0x989680 ;  /* 0x009896800000895d */ /* 0x004fea0003900000 */
[----:B------:R-:W2:Y:S02]  /*a410*/  @!P0 SYNCS.PHASECHK.TRANS64 P0, [R0+URZ+0x140], R3 ;  /* 0x00014003000085a7 */ /* 0x000ea400080010ff */
[----:B--2---:R-:W-:Y:S05]  /*a420*/  @!P0 BRA `(.L_x_24) ;  /* 0xfffffffc00f08947 */ /* 0x004fea000383ffff */
[----:B------:R-:W-:Y:S05]  /*a430*/  BRA `(.L_x_147) ;  /* 0xffffff7800487947 */ /* 0x000fea000383ffff */
.L_x_27:
[----:B-1----:R-:W-:-:S07]  /*a440*/  MOV R0, UR33 ;  /* 0x0000002100007c02 */ /* 0x002fce0008000f00 */
.L_x_148:
[----:B-1----:R1:W2:Y:S02]  /*a450*/  SYNCS.PHASECHK.TRANS64.TRYWAIT P0, [R0+URZ+0x40], R3 ;  /* 0x00004003000075a7 */ /* 0x0022a400080011ff */
[----:B--2---:R-:W-:Y:S05]  /*a460*/  @!P0 NANOSLEEP.SYNCS 0x989680 ;  /* 0x009896800000895d */ /* 0x004fea0003900000 */
[----:B------:R-:W2:Y:S02]  /*a470*/  @!P0 SYNCS.PHASECHK.TRANS64 P0, [R0+URZ+0x40], R3 ;  /* 0x00004003000085a7 */ /* 0x000ea400080010ff */
[----:B--2---:R-:W-:Y:S05]  /*a480*/  @!P0 BRA `(.L_x_148) ;  /* 0xfffffffc00f08947 */ /* 0x004fea000383ffff */
[----:B------:R-:W-:Y:S05]  /*a490*/  BRA `(.L_x_26) ;  /* 0xffffff7800987947 */ /* 0x000fea000383ffff */
.L_x_34:
[----:B-1----:R-:W-:-:S07]  /*a4a0*/  MOV R0, UR17 ;  /* 0x0000001100007c02 */ /* 0x002fce0008000f00 */
.L_x_149:
[----:B-1----:R1:W2:Y:S02]  /*a4b0*/  SYNCS.PHASECHK.TRANS64.TRYWAIT P0, [R0+URZ+0x40], R3 ;  /* 0x00004003000075a7 */ /* 0x0022a400080011ff */
[----:B--2---:R-:W-:Y:S05]  /*a4c0*/  @!P0 NANOSLEEP.SYNCS 0x989680 ;  /* 0x009896800000895d */ /* 0x004fea0003900000 */
[----:B------:R-:W2:Y:S02]  /*a4d0*/  @!P0 SYNCS.PHASECHK.TRANS64 P0, [R0+URZ+0x40], R3 ;  /* 0x00004003000085a7 */ /* 0x000ea400080010ff */
[----:B--2---:R-:W-:Y:S05]  /*a4e0*/  @!P0 BRA `(.L_x_149) ;  /* 0xfffffffc00f08947 */ /* 0x004fea000383ffff */
[----:B------:R-:W-:Y:S05]  /*a4f0*/  BRA `(.L_x_33) ;  /* 0xffffff7c005c7947 */ /* 0x000fea000383ffff */
.L_x_39:
[----:B-1----:R1:W2:Y:S02]  /*a500*/  SYNCS.PHASECHK.TRANS64.TRYWAIT P0, [R3+URZ+0xd0], R0 ;  /* 0x0000d000030075a7 */ /* 0x0022a400080011ff */
[----:B--2---:R-:W-:Y:S05]  /*a510*/  @!P0 NANOSLEEP.SYNCS 0x989680 ;  /* 0x009896800000895d */ /* 0x004fea0003900000 */
[----:B------:R-:W2:Y:S02]  /*a520*/  @!P0 SYNCS.PHASECHK.TRANS64 P0, [R3+URZ+0xd0], R0 ;  /* 0x0000d000030085a7 */ /* 0x000ea400080010ff */
[----:B--2---:R-:W-:Y:S05]  /*a530*/  @!P0 BRA `(.L_x_39) ;  /* 0xfffffffc00f08947 */ /* 0x004fea000383ffff */
[----:B------:R-:W-:Y:S05]  /*a540*/  BRA `(.L_x_150) ;  /* 0xffffff8000007947 */ /* 0x000fea000383ffff */
.L_x_43:
[----:B-1----:R-:W-:-:S07]  /*a550*/  MOV R0, UR4 ;  /* 0x0000000400007c02 */ /* 0x002fce0008000f00 */
.L_x_151:
[----:B-1----:R1:W2:Y:S02]  /*a560*/  SYNCS.PHASECHK.TRANS64.TRYWAIT P0, [R0+URZ], R3 ;  /* 0x00000003000075a7 */ /* 0x0022a400080011ff */
[----:B--2---:R-:W-:Y:S05]  /*a570*/  @!P0 NANOSLEEP.SYNCS 0x989680 ;  /* 0x009896800000895d */ /* 0x004fea0003900000 */
[----:B------:R-:W2:Y:S02]  /*a580*/  @!P0 SYNCS.PHASECHK.TRANS64 P0, [R0+URZ], R3 ;  /* 0x00000003000085a7 */ /* 0x000ea400080010ff */
[----:B--2---:R-:W-:Y:S05]  /*a590*/  @!P0 BRA `(.L_x_151) ;  /* 0xfffffffc00f08947 */ /* 0x004fea000383ffff */
[----:B------:R-:W-:Y:S05]  /*a5a0*/  BRA `(.L_x_152) ;  /* 0xffffff8400a47947 */ /* 0x000fea000383ffff */
.L_x_44:
[----:B------:R-:W-:-:S07]  /*a5b0*/  MOV R0, UR5 ;  /* 0x0000000500007c02 */ /* 0x000fce0008000f00 */
.L_x_153:
[----:B-1----:R1:W2:Y:S02]  /*a5c0*/  SYNCS.PHASECHK.TRANS64.TRYWAIT P0, [R0+URZ], R3 ;  /* 0x00000003000075a7 */ /* 0x0022a400080011ff */
[----:B--2---:R-:W-:Y:S05]  /*a5d0*/  @!P0 NANOSLEEP.SYNCS 0x989680 ;  /* 0x009896800000895d */ /* 0x004fea0003900000 */
[----:B------:R-:W2:Y:S02]  /*a5e0*/  @!P0 SYNCS.PHASECHK.TRANS64 P0, [R0+URZ], R3 ;  /* 0x00000003000085a7 */ /* 0x000ea400080010ff */
[----:B--2---:R-:W-:Y:S05]  /*a5f0*/  @!P0 BRA `(.L_x_153) ;  /* 0xfffffffc00f08947 */ /* 0x004fea000383ffff */
[----:B------:R-:W-:Y:S05]  /*a600*/  BRA `(.L_x_154) ;  /* 0xffffff8400b07947 */ /* 0x000fea000383ffff */
.L_x_45:
[----:B------:R-:W-:-:S07]  /*a610*/  MOV R0, UR5 ;  /* 0x0000000500007c02 */ /* 0x000fce0008000f00 */
.L_x_155:
[----:B-1----:R1:W2:Y:S02]  /*a620*/  SYNCS.PHASECHK.TRANS64.TRYWAIT P0, [R0+URZ], R3 ;  /* 0x00000003000075a7 */ /* 0x0022a400080011ff */
[----:B--2---:R-:W-:Y:S05]  /*a630*/  @!P0 NANOSLEEP.SYNCS 0x989680 ;  /* 0x009896800000895d */ /* 0x004fea0003900000 */
[----:B------:R-:W2:Y:S02]  /*a640*/  @!P0 SYNCS.PHASECHK.TRANS64 P0, [R0+URZ], R3 ;  /* 0x00000003000085a7 */ /* 0x000ea400080010ff */
[----:B--2---:R-:W-:Y:S05]  /*a650*/  @!P0 BRA `(.L_x_155) ;  /* 0xfffffffc00f08947 */ /* 0x004fea000383ffff */
[----:B------:R-:W-:Y:S05]  /*a660*/  BRA `(.L_x_156) ;  /* 0xffffff8400bc7947 */ /* 0x000fea000383ffff */
.L_x_46:
[----:B------:R-:W-:-:S07]  /*a670*/  MOV R0, UR5 ;  /* 0x0000000500007c02 */ /* 0x000fce0008000f00 */
.L_x_157:
[----:B-1----:R1:W2:Y:S02]  /*a680*/  SYNCS.PHASECHK.TRANS64.TRYWAIT P0, [R0+URZ], R3 ;  /* 0x00000003000075a7 */ /* 0x0022a400080011ff */
[----:B--2---:R-:W-:Y:S05]  /*a690*/  @!P0 NANOSLEEP.SYNCS 0x989680 ;  /* 0x009896800000895d */ /* 0x004fea0003900000 */
[----:B------:R-:W2:Y:S02]  /*a6a0*/  @!P0 SYNCS.PHASECHK.TRANS64 P0, [R0+URZ], R3 ;  /* 0x00000003000085a7 */ /* 0x000ea400080010ff */
[----:B--2---:R-:W-:Y:S05]  /*a6b0*/  @!P0 BRA `(.L_x_157) ;  /* 0xfffffffc00f08947 */ /* 0x004fea000383ffff */
[----:B------:R-:W-:Y:S05]  /*a6c0*/  BRA `(.L_x_158) ;  /* 0xffffff8400c87947 */ /* 0x000fea000383ffff */
.L_x_47:
[----:B------:R-:W-:-:S07]  /*a6d0*/  MOV R0, UR5 ;  /* 0x0000000500007c02 */ /* 0x000fce0008000f00 */
.L_x_159:
[----:B-1----:R1:W2:Y:S02]  /*a6e0*/  SYNCS.PHASECHK.TRANS64.TRYWAIT P0, [R0+URZ], R3 ;  /* 0x00000003000075a7 */ /* 0x0022a400080011ff */
[----:B--2---:R-:W-:Y:S05]  /*a6f0*/  @!P0 NANOSLEEP.SYNCS 0x989680 ;  /* 0x009896800000895d */ /* 0x004fea0003900000 */
[----:B------:R-:W2:Y:S02]  /*a700*/  @!P0 SYNCS.PHASECHK.TRANS64 P0, [R0+URZ], R3 ;  /* 0x00000003000085a7 */ /* 0x000ea400080010ff */
[----:B--2---:R-:W-:Y:S05]  /*a710*/  @!P0 BRA `(.L_x_159) ;  /* 0xfffffffc00f08947 */ /* 0x004fea000383ffff */
[----:B------:R-:W-:Y:S05]  /*a720*/  BRA `(.L_x_160) ;  /* 0xffffff8400d47947 */ /* 0x000fea000383ffff */
.L_x_48:
[----:B------:R-:W-:-:S07]  /*a730*/  MOV R0, UR5 ;  /* 0x0000000500007c02 */ /* 0x000fce0008000f00 */
.L_x_161:
[----:B-1----:R1:W2:Y:S02]  /*a740*/  SYNCS.PHASECHK.TRANS64.TRYWAIT P0, [R0+URZ], R3 ;  /* 0x00000003000075a7 */ /* 0x0022a400080011ff */
[----:B--2---:R-:W-:Y:S05]  /*a750*/  @!P0 NANOSLEEP.SYNCS 0x989680 ;  /* 0x009896800000895d */ /* 0x004fea0003900000 */
[----:B------:R-:W2:Y:S02]  /*a760*/  @!P0 SYNCS.PHASECHK.TRANS64 P0, [R0+URZ], R3 ;  /* 0x00000003000085a7 */ /* 0x000ea400080010ff */
[----:B--2---:R-:W-:Y:S05]  /*a770*/  @!P0 BRA `(.L_x_161) ;  /* 0xfffffffc00f08947 */ /* 0x004fea000383ffff */
[----:B------:R-:W-:Y:S05]  /*a780*/  BRA `(.L_x_162) ;  /* 0xffffff8400e07947 */ /* 0x000fea000383ffff */
.L_x_49:
[----:B------:R-:W-:-:S07]  /*a790*/  MOV R0, UR5 ;  /* 0x0000000500007c02 */ /* 0x000fce0008000f00 */
.L_x_163:
[----:B-1----:R1:W2:Y:S02]  /*a7a0*/  SYNCS.PHASECHK.TRANS64.TRYWAIT P0, [R0+URZ], R3 ;  /* 0x00000003000075a7 */ /* 0x0022a400080011ff */
[----:B--2---:R-:W-:Y:S05]  /*a7b0*/  @!P0 NANOSLEEP.SYNCS 0x989680 ;  /* 0x009896800000895d */ /* 0x004fea0003900000 */
[----:B------:R-:W2:Y:S02]  /*a7c0*/  @!P0 SYNCS.PHASECHK.TRANS64 P0, [R0+URZ], R3 ;  /* 0x00000003000085a7 */ /* 0x000ea400080010ff */
[----:B--2---:R-:W-:Y:S05]  /*a7d0*/  @!P0 BRA `(.L_x_163) ;  /* 0xfffffffc00f08947 */ /* 0x004fea000383ffff */
[----:B------:R-:W-:Y:S05]  /*a7e0*/  BRA `(.L_x_164) ;  /* 0xffffff8400ec7947 */ /* 0x000fea000383ffff */
.L_x_52:
[----:B-1----:R1:W2:Y:S02]  /*a7f0*/  SYNCS.PHASECHK.TRANS64.TRYWAIT P0, [R2+URZ+0x130], R5 ;  /* 0x00013005020075a7 */ /* 0x0022a400080011ff */
[----:B--2---:R-:W-:Y:S05]  /*a800*/  @!P0 NANOSLEEP.SYNCS 0x989680 ;  /* 0x009896800000895d */ /* 0x004fea0003900000 */
[----:B------:R-:W2:Y:S02]  /*a810*/  @!P0 SYNCS.PHASECHK.TRANS64 P0, [R2+URZ+0x130], R5 ;  /* 0x00013005020085a7 */ /* 0x000ea400080010ff */
[----:B--2---:R-:W-:Y:S05]  /*a820*/  @!P0 BRA `(.L_x_52) ;  /* 0xfffffffc00f08947 */ /* 0x004fea000383ffff */
[----:B------:R-:W-:Y:S05]  /*a830*/  BRA `(.L_x_165) ;  /* 0xffffff8800487947 */ /* 0x000fea000383ffff */
.L_x_53:
[----:B------:R-:W-:-:S07]  /*a840*/  MOV R2, UR4 ;  /* 0x0000000400027c02 */ /* 0x000fce0008000f00 */
.L_x_166:
[----:B-1----:R1:W2:Y:S02]  /*a850*/  SYNCS.PHASECHK.TRANS64.TRYWAIT P0, [R2+URZ+0xe0], R5 ;  /* 0x0000e005020075a7 */ /* 0x0022a400080011ff */
[----:B--2---:R-:W-:Y:S05]  /*a860*/  @!P0 NANOSLEEP.SYNCS 0x989680 ;  /* 0x009896800000895d */ /* 0x004fea0003900000 */
[----:B------:R-:W2:Y:S02]  /*a870*/  @!P0 SYNCS.PHASECHK.TRANS64 P0, [R2+URZ+0xe0], R5 ;  /* 0x0000e005020085a7 */ /* 0x000ea400080010ff */
[----:B--2---:R-:W-:Y:S05]  /*a880*/  @!P0 BRA `(.L_x_166) ;  /* 0xfffffffc00f08947 */ /* 0x004fea000383ffff */
[----:B------:R-:W-:Y:S05]  /*a890*/  BRA `(.L_x_167) ;  /* 0xffffff8800587947 */ /* 0x000fea000383ffff */
.L_x_54:
[----:B-1----:R1:W2:Y:S02]  /*a8a0*/  SYNCS.PHASECHK.TRANS64.TRYWAIT P1, [R2+URZ+0xd0], R5 ;  /* 0x0000d005020075a7 */ /* 0x0022a400080211ff */
[----:B--2---:R-:W-:Y:S05]  /*a8b0*/  @!P1 NANOSLEEP.SYNCS 0x989680 ;  /* 0x009896800000995d */ /* 0x004fea0003900000 */
[----:B------:R-:W2:Y:S02]  /*a8c0*/  @!P1 SYNCS.PHASECHK.TRANS64 P1, [R2+URZ+0xd0], R5 ;  /* 0x0000d005020095a7 */ /* 0x000ea400080210ff */
[----:B--2---:R-:W-:Y:S05]  /*a8d0*/  @!P1 BRA `(.L_x_54) ;  /* 0xfffffffc00f09947 */ /* 0x004fea000383ffff */
[----:B------:R-:W-:Y:S05]  /*a8e0*/  BRA `(.L_x_168) ;  /* 0xffffff8800887947 */ /* 0x000fea000383ffff */
.L_x_57:
[----:B------:R-:W-:-:S07]  /*a8f0*/  MOV R0, UR4 ;  /* 0x0000000400007c02 */ /* 0x000fce0008000f00 */
.L_x_169:
[----:B-1----:R1:W2:Y:S02]  /*a900*/  SYNCS.PHASECHK.TRANS64.TRYWAIT P0, [R0+URZ+0xe0], R3 ;  /* 0x0000e003000075a7 */ /* 0x0022a400080011ff */
[----:B--2---:R-:W-:Y:S05]  /*a910*/  @!P0 NANOSLEEP.SYNCS 0x989680 ;  /* 0x009896800000895d */ /* 0x004fea0003900000 */
[----:B------:R-:W2:Y:S02]  /*a920*/  @!P0 SYNCS.PHASECHK.TRANS64 P0, [R0+URZ+0xe0], R3 ;  /* 0x0000e003000085a7 */ /* 0x000ea400080010ff */
[----:B--2---:R-:W-:Y:S05]  /*a930*/  @!P0 BRA `(.L_x_169) ;  /* 0xfffffffc00f08947 */ /* 0x004fea000383ffff */
[----:B------:R-:W-:Y:S05]  /*a940*/  BRA `(.L_x_56) ;  /* 0xffffff8800dc7947 */ /* 0x000fea000383ffff */
.L_x_66:
[----:B-1----:R-:W-:-:S04]  /*a950*/  MOV R0, UR5 ;  /* 0x0000000500007c02 */ /* 0x002fc80008000f00 */
[----:B------:R1:W2:Y:S03]  /*a960*/  SYNCS.PHASECHK.TRANS64.TRYWAIT P0, [R0+URZ+0x8], R7 ;  /* 0x00000807000075a7 */ /* 0x0002a600080011ff */
[----:B--2---:R-:W-:Y:S05]  /*a970*/  @!P0 NANOSLEEP.SYNCS 0x989680 ;  /* 0x009896800000895d */ /* 0x004fea0003900000 */
[----:B------:R-:W2:Y:S02]  /*a980*/  @!P0 SYNCS.PHASECHK.TRANS64 P0, [R0+URZ+0x8], R7 ;  /* 0x00000807000085a7 */ /* 0x000ea400080010ff */
[----:B--2---:R-:W-:Y:S05]  /*a990*/  @!P0 BRA `(.L_x_66) ;  /* 0xfffffffc00ec8947 */ /* 0x004fea000383ffff */
[----:B------:R-:W-:Y:S05]  /*a9a0*/  BRA `(.L_x_65) ;  /* 0xffffff8c00907947 */ /* 0x000fea000383ffff */
.L_x_68:
[----:B------:R-:W-:Y:S01]  /*a9b0*/  BSSY B0, `(.L_x_170) ;  /* 0x0000006000007945 */ /* 0x000fe20003800000 */
[----:B------:R-:W-:-:S07]  /*a9c0*/  MOV R15, 0xffffffff ;  /* 0xffffffff000f7802 */ /* 0x000fce0000000f00 */
[----:B-1---5:R-:W-:Y:S05]  /*a9d0*/  WARPSYNC.COLLECTIVE R15, `(.L_x_171) ;  /* 0x000000000f0c7348 */ /* 0x022fea0003c00000 */
[----:B------:R-:W-:Y:S02]  /*a9e0*/  ELECT P6, UR79, PT ;  /* 0x00000000004f782f */ /* 0x000fe400038c0000 */
[----:B------:R-:W-:Y:S01]  /*a9f0*/  MOV R14, UR79 ;  /* 0x0000004f000e7c02 */ /* 0x000fe20008000f00 */
[----:B-1---5:R-:W-:Y:S10]  /*aa00*/  ENDCOLLECTIVE ;  /* 0x000000000000791b */ /* 0x022ff40003800000 */
.L_x_171:
[----:B------:R-:W-:Y:S05]  /*aa10*/  BSYNC B0 ;  /* 0x0000000000007941 */ /* 0x000fea0003800000 */
.L_x_170:
[----:B------:R-:W-:Y:S05]  /*aa20*/  BRA `(.L_x_172) ;  /* 0xffffff8c00c07947 */ /* 0x000fea000383ffff */
.L_x_70:
[----:B-1----:R-:W-:-:S04]  /*aa30*/  MOV R0, UR5 ;  /* 0x0000000500007c02 */ /* 0x002fc80008000f00 */
[----:B------:R1:W2:Y:S03]  /*aa40*/  SYNCS.PHASECHK.TRANS64.TRYWAIT P0, [R0+URZ+0x8], R5 ;  /* 0x00000805000075a7 */ /* 0x0002a600080011ff */
[----:B--2---:R-:W-:Y:S05]  /*aa50*/  @!P0 NANOSLEEP.SYNCS 0x989680 ;  /* 0x009896800000895d */ /* 0x004fea0003900000 */
[----:B------:R-:W2:Y:S02]  /*aa60*/  @!P0 SYNCS.PHASECHK.TRANS64 P0, [R0+URZ+0x8], R5 ;  /* 0x00000805000085a7 */ /* 0x000ea400080010ff */
[----:B--2---:R-:W-:Y:S05]  /*aa70*/  @!P0 BRA `(.L_x_70) ;  /* 0xfffffffc00ec8947 */ /* 0x004fea000383ffff */
[----:B------:R-:W-:Y:S05]  /*aa80*/  BRA `(.L_x_69) ;  /* 0xffffff8c00c47947 */ /* 0x000fea000383ffff */
.L_x_71:
[----:B-1----:R1:W2:Y:S02]  /*aa90*/  SYNCS.PHASECHK.TRANS64.TRYWAIT P0, [R0+URZ+0xd0], R5 ;  /* 0x0000d005000075a7 */ /* 0x0022a400080011ff */
[----:B--2---:R-:W-:Y:S05]  /*aaa0*/  @!P0 NANOSLEEP.SYNCS 0x989680 ;  /* 0x009896800000895d */ /* 0x004fea0003900000 */
[----:B------:R-:W2:Y:S02]  /*aab0*/  @!P0 SYNCS.PHASECHK.TRANS64 P0, [R0+URZ+0xd0], R5 ;  /* 0x0000d005000085a7 */ /* 0x000ea400080010ff */
[----:B--2---:R-:W-:Y:S05]  /*aac0*/  @!P0 BRA `(.L_x_71) ;  /* 0xfffffffc00f08947 */ /* 0x004fea000383ffff */
[----:B------:R-:W-:Y:S05]  /*aad0*/  BRA `(.L_x_173) ;  /* 0xffffff9000b07947 */ /* 0x000fea000383ffff */
.L_x_73:
[----:B------:R-:W-:-:S07]  /*aae0*/  MOV R0, UR31 ;  /* 0x0000001f00007c02 */ /* 0x000fce0008000f00 */
.L_x_174:
[----:B-1----:R1:W2:Y:S02]  /*aaf0*/  SYNCS.PHASECHK.TRANS64.TRYWAIT P0, [R0+URZ+0x110], R5 ;  /* 0x00011005000075a7 */ /* 0x0022a400080011ff */
[----:B--2---:R-:W-:Y:S05]  /*ab00*/  @!P0 NANOSLEEP.SYNCS 0x989680 ;  /* 0x009896800000895d */ /* 0x004fea0003900000 */
[----:B------:R-:W2:Y:S02]  /*ab10*/  @!P0 SYNCS.PHASECHK.TRANS64 P0, [R0+URZ+0x110], R5 ;  /* 0x00011005000085a7 */ /* 0x000ea400080010ff */
[----:B--2---:R-:W-:Y:S05]  /*ab20*/  @!P0 BRA `(.L_x_174) ;  /* 0xfffffffc00f08947 */ /* 0x004fea000383ffff */
[----:B------:R-:W-:Y:S05]  /*ab30*/  BRA `(.L_x_175) ;  /* 0xffffff9000fc7947 */ /* 0x000fea000383ffff */
.L_x_76:
[----:B------:R-:W-:Y:S07]  /*ab40*/  MOV R0, UR5 ;  /* 0x0000000500007c02 */ /* 0x000fee0008000f00 */
.L_x_176:
[----:B-1----:R1:W2:Y:S02]  /*ab50*/  SYNCS.PHASECHK.TRANS64.TRYWAIT P0, [R0+URZ], R5 ;  /* 0x00000005000075a7 */ /* 0x0022a400080011ff */
[----:B--2---:R-:W-:Y:S05]  /*ab60*/  @!P0 NANOSLEEP.SYNCS 0x989680 ;  /* 0x009896800000895d */ /* 0x004fea0003900000 */
[----:B------:R-:W2:Y:S02]  /*ab70*/  @!P0 SYNCS.PHASECHK.TRANS64 P0, [R0+URZ], R5 ;  /* 0x00000005000085a7 */ /* 0x000ea400080010ff */
[----:B--2---:R-:W-:Y:S05]  /*ab80*/  @!P0 BRA `(.L_x_176) ;  /* 0xfffffffc00f08947 */ /* 0x004fea000383ffff */
[----:B------:R-:W-:Y:S05]  /*ab90*/  BRA `(.L_x_75) ;  /* 0xffffff9400107947 */ /* 0x000fea000383ffff */
.L_x_80:
[----:B-1----:R-:W-:-:S07]  /*aba0*/  MOV R0, UR4 ;  /* 0x0000000400007c02 */ /* 0x002fce0008000f00 */
.L_x_177:
[----:B-1----:R1:W2:Y:S02]  /*abb0*/  SYNCS.PHASECHK.TRANS64.TRYWAIT P0, [R0+URZ], R3 ;  /* 0x00000003000075a7 */ /* 0x0022a400080011ff */
[----:B--2---:R-:W-:Y:S05]  /*abc0*/  @!P0 NANOSLEEP.SYNCS 0x989680 ;  /* 0x009896800000895d */ /* 0x004fea0003900000 */
[----:B------:R-:W2:Y:S02]  /*abd0*/  @!P0 SYNCS.PHASECHK.TRANS64 P0, [R0+URZ], R3 ;  /* 0x00000003000085a7 */ /* 0x000ea400080010ff */
[----:B--2---:R-:W-:Y:S05]  /*abe0*/  @!P0 BRA `(.L_x_177) ;  /* 0xfffffffc00f08947 */ /* 0x004fea000383ffff */
[----:B------:R-:W-:Y:S05]  /*abf0*/  BRA `(.L_x_178) ;  /* 0xffffff9800047947 */ /* 0x000fea000383ffff */
.L_x_81:
[----:B------:R-:W-:-:S07]  /*ac00*/  MOV R0, UR5 ;  /* 0x0000000500007c02 */ /* 0x000fce0008000f00 */
.L_x_179:
[----:B-1----:R1:W2:Y:S02]  /*ac10*/  SYNCS.PHASECHK.TRANS64.TRYWAIT P0, [R0+URZ], R3 ;  /* 0x00000003000075a7 */ /* 0x0022a400080011ff */
[----:B--2---:R-:W-:Y:S05]  /*ac20*/  @!P0 NANOSLEEP.SYNCS 0x989680 ;  /* 0x009896800000895d */ /* 0x004fea0003900000 */
[----:B------:R-:W2:Y:S02]  /*ac30*/  @!P0 SYNCS.PHASECHK.TRANS64 P0, [R0+URZ], R3 ;  /* 0x00000003000085a7 */ /* 0x000ea400080010ff */
[----:B--2---:R-:W-:Y:S05]  /*ac40*/  @!P0 BRA `(.L_x_179) ;  /* 0xfffffffc00f08947 */ /* 0x004fea000383ffff */
[----:B------:R-:W-:Y:S05]  /*ac50*/  BRA `(.L_x_180) ;  /* 0xffffff9800107947 */ /* 0x000fea000383ffff */
.L_x_82:
[----:B------:R-:W-:-:S07]  /*ac60*/  MOV R0, UR5 ;  /* 0x0000000500007c02 */ /* 0x000fce0008000f00 */
.L_x_181:
[----:B-1----:R1:W2:Y:S02]  /*ac70*/  SYNCS.PHASECHK.TRANS64.TRYWAIT P0, [R0+URZ], R3 ;  /* 0x00000003000075a7 */ /* 0x0022a400080011ff */
[----:B--2---:R-:W-:Y:S05]  /*ac80*/  @!P0 NANOSLEEP.SYNCS 0x989680 ;  /* 0x009896800000895d */ /* 0x004fea0003900000 */
[----:B------:R-:W2:Y:S02]  /*ac90*/  @!P0 SYNCS.PHASECHK.TRANS64 P0, [R0+URZ], R3 ;  /* 0x00000003000085a7 */ /* 0x000ea400080010ff */
[----:B--2---:R-:W-:Y:S05]  /*aca0*/  @!P0 BRA `(.L_x_181) ;  /* 0xfffffffc00f08947 */ /* 0x004fea000383ffff */
[----:B------:R-:W-:Y:S05]  /*acb0*/  BRA `(.L_x_182) ;  /* 0xffffff98001c7947 */ /* 0x000fea000383ffff */
.L_x_85:
[----:B------:R-:W-:-:S07]  /*acc0*/  MOV R0, UR26 ;  /* 0x0000001a00007c02 */ /* 0x000fce0008000f00 */
.L_x_183:
[----:B-1----:R1:W2:Y:S02]  /*acd0*/  SYNCS.PHASECHK.TRANS64.TRYWAIT P1, [R0+URZ+0x150], R3 ;  /* 0x00015003000075a7 */ /* 0x0022a400080211ff */
[----:B--2---:R-:W-:Y:S05]  /*ace0*/  @!P1 NANOSLEEP.SYNCS 0x989680 ;  /* 0x009896800000995d */ /* 0x004fea0003900000 */
[----:B------:R-:W2:Y:S02]  /*acf0*/  @!P1 SYNCS.PHASECHK.TRANS64 P1, [R0+URZ+0x150], R3 ;  /* 0x00015003000095a7 */ /* 0x000ea400080210ff */
[----:B--2---:R-:W-:Y:S05]  /*ad00*/  @!P1 BRA `(.L_x_183) ;  /* 0xfffffffc00f09947 */ /* 0x004fea000383ffff */
[----:B------:R-:W-:Y:S05]  /*ad10*/  BRA `(.L_x_184) ;  /* 0xffffff9800687947 */ /* 0x000fea000383ffff */
.L_x_90:
[----:B--2---:R2:W3:Y:S02]  /*ad20*/  SYNCS.PHASECHK.TRANS64.TRYWAIT P0, [R12+URZ+0xd0], R9 ;  /* 0x0000d0090c0075a7 */ /* 0x0044e400080011ff */
[----:B---3--:R-:W-:Y:S05]  /*ad30*/  @!P0 NANOSLEEP.SYNCS 0x989680 ;  /* 0x009896800000895d */ /* 0x008fea0003900000 */
[----:B------:R-:W3:Y:S02]  /*ad40*/  @!P0 SYNCS.PHASECHK.TRANS64 P0, [R12+URZ+0xd0], R9 ;  /* 0x0000d0090c0085a7 */ /* 0x000ee400080010ff */
[----:B---3--:R-:W-:Y:S05]  /*ad50*/  @!P0 BRA `(.L_x_90) ;  /* 0xfffffffc00f08947 */ /* 0x008fea000383ffff */
[----:B------:R-:W-:Y:S05]  /*ad60*/  BRA `(.L_x_185) ;  /* 0xffffff9c009c7947 */ /* 0x000fea000383ffff */
.L_x_93:
[----:B------:R-:W-:Y:S07]  /*ad70*/  MOV R0, UR21 ;  /* 0x0000001500007c02 */ /* 0x000fee0008000f00 */
.L_x_186:
[----:B--2---:R2:W3:Y:S02]  /*ad80*/  SYNCS.PHASECHK.TRANS64.TRYWAIT P2, [R0+URZ+0xc8], R11 ;  /* 0x0000c80b000075a7 */ /* 0x0044e400080411ff */
[----:B---3--:R-:W-:Y:S05]  /*ad90*/  @!P2 NANOSLEEP.SYNCS 0x989680 ;  /* 0x009896800000a95d */ /* 0x008fea0003900000 */
[----:B------:R-:W3:Y:S02]  /*ada0*/  @!P2 SYNCS.PHASECHK.TRANS64 P2, [R0+URZ+0xc8], R11 ;  /* 0x0000c80b0000a5a7 */ /* 0x000ee400080410ff */
[----:B---3--:R-:W-:Y:S05]  /*adb0*/  @!P2 BRA `(.L_x_186) ;  /* 0xfffffffc00f0a947 */ /* 0x008fea000383ffff */
[----:B------:R-:W-:Y:S05]  /*adc0*/  BRA `(.L_x_92) ;  /* 0xffffffa400047947 */ /* 0x000fea000383ffff */
.L_x_96:
[----:B--2---:R-:W-:Y:S07]  /*add0*/  MOV R0, UR21 ;  /* 0x0000001500007c02 */ /* 0x004fee0008000f00 */
.L_x_187:
[----:B--2---:R2:W3:Y:S02]  /*ade0*/  SYNCS.PHASECHK.TRANS64.TRYWAIT P0, [R0+URZ+0xa0], R9 ;  /* 0x0000a009000075a7 */ /* 0x0044e400080011ff */
[----:B---3--:R-:W-:Y:S05]  /*adf0*/  @!P0 NANOSLEEP.SYNCS 0x989680 ;  /* 0x009896800000895d */ /* 0x008fea0003900000 */
[----:B------:R-:W3:Y:S02]  /*ae00*/  @!P0 SYNCS.PHASECHK.TRANS64 P0, [R0+URZ+0xa0], R9 ;  /* 0x0000a009000085a7 */ /* 0x000ee400080010ff */
[----:B---3--:R-:W-:Y:S05]  /*ae10*/  @!P0 BRA `(.L_x_187) ;  /* 0xfffffffc00f08947 */ /* 0x008fea000383ffff */
[----:B------:R-:W-:Y:S05]  /*ae20*/  BRA `(.L_x_188) ;  /* 0xffffffa400607947 */ /* 0x000fea000383ffff */
.L_x_97:
[----:B------:R-:W-:Y:S07]  /*ae30*/  MOV R0, UR21 ;  /* 0x0000001500007c02 */ /* 0x000fee0008000f00 */
.L_x_189:
[----:B--2---:R2:W3:Y:S02]  /*ae40*/  SYNCS.PHASECHK.TRANS64.TRYWAIT P0, [R0+URZ+0xa8], R9 ;  /* 0x0000a809000075a7 */ /* 0x0044e400080011ff */
[----:B---3--:R-:W-:Y:S05]  /*ae50*/  @!P0 NANOSLEEP.SYNCS 0x989680 ;  /* 0x009896800000895d */ /* 0x008fea0003900000 */
[----:B------:R-:W3:Y:S02]  /*ae60*/  @!P0 SYNCS.PHASECHK.TRANS64 P0, [R0+URZ+0xa8], R9 ;  /* 0x0000a809000085a7 */ /* 0x000ee400080010ff */
[----:B---3--:R-:W-:Y:S05]  /*ae70*/  @!P0 BRA `(.L_x_189) ;  /* 0xfffffffc00f08947 */ /* 0x008fea000383ffff */
[----:B------:R-:W-:Y:S05]  /*ae80*/  BRA `(.L_x_190) ;  /* 0xffffffa400b87947 */ /* 0x000fea000383ffff */
.L_x_98:
[----:B------:R-:W-:Y:S07]  /*ae90*/  MOV R0, UR21 ;  /* 0x0000001500007c02 */ /* 0x000fee0008000f00 */
.L_x_191:
[----:B--2---:R2:W3:Y:S02]  /*aea0*/  SYNCS.PHASECHK.TRANS64.TRYWAIT P0, [R0+URZ+0xb0], R9 ;  /* 0x0000b009000075a7 */ /* 0x0044e400080011ff */
[----:B---3--:R-:W-:Y:S05]  /*aeb0*/  @!P0 NANOSLEEP.SYNCS 0x989680 ;  /* 0x009896800000895d */ /* 0x008fea0003900000 */
[----:B------:R-:W3:Y:S02]  /*aec0*/  @!P0 SYNCS.PHASECHK.TRANS64 P0, [R0+URZ+0xb0], R9 ;  /* 0x0000b009000085a7 */ /* 0x000ee400080010ff */
[----:B---3--:R-:W-:Y:S05]  /*aed0*/  @!P0 BRA `(.L_x_191) ;  /* 0xfffffffc00f08947 */ /* 0x008fea000383ffff */
[----:B------:R-:W-:Y:S05]  /*aee0*/  BRA `(.L_x_192) ;  /* 0xffffffa800147947 */ /* 0x000fea000383ffff */
.L_x_99:
[----:B------:R-:W-:Y:S07]  /*aef0*/  MOV R0, UR21 ;  /* 0x0000001500007c02 */ /* 0x000fee0008000f00 */
.L_x_193:
[----:B--2---:R2:W3:Y:S02]  /*af00*/  SYNCS.PHASECHK.TRANS64.TRYWAIT P0, [R0+URZ+0xb8], R9 ;  /* 0x0000b809000075a7 */ /* 0x0044e400080011ff */
[----:B---3--:R-:W-:Y:S05]  /*af10*/  @!P0 NANOSLEEP.SYNCS 0x989680 ;  /* 0x009896800000895d */ /* 0x008fea0003900000 */
[----:B------:R-:W3:Y:S02]  /*af20*/  @!P0 SYNCS.PHASECHK.TRANS64 P0, [R0+URZ+0xb8], R9 ;  /* 0x0000b809000085a7 */ /* 0x000ee400080010ff */
[----:B---3--:R-:W-:Y:S05]  /*af30*/  @!P0 BRA `(.L_x_193) ;  /* 0xfffffffc00f08947 */ /* 0x008fea000383ffff */
[----:B------:R-:W-:Y:S05]  /*af40*/  BRA `(.L_x_194) ;  /* 0xffffffa800707947 */ /* 0x000fea000383ffff */
.L_x_101:
[----:B------:R-:W-:-:S07]  /*af50*/  MOV R0, UR21 ;  /* 0x0000001500007c02 */ /* 0x000fce0008000f00 */
.L_x_195:
[----:B--2---:R2:W4:Y:S02]  /*af60*/  SYNCS.PHASECHK.TRANS64.TRYWAIT P0, [R0+URZ+0xa0], R3 ;  /* 0x0000a003000075a7 */ /* 0x00452400080011ff */
[----:B----4-:R-:W-:Y:S05]  /*af70*/  @!P0 NANOSLEEP.SYNCS 0x989680 ;  /* 0x009896800000895d */ /* 0x010fea0003900000 */
[----:B------:R-:W4:Y:S02]  /*af80*/  @!P0 SYNCS.PHASECHK.TRANS64 P0, [R0+URZ+0xa0], R3 ;  /* 0x0000a003000085a7 */ /* 0x000f2400080010ff */
[----:B----4-:R-:W-:Y:S05]  /*af90*/  @!P0 BRA `(.L_x_195) ;  /* 0xfffffffc00f08947 */ /* 0x010fea000383ffff */
[----:B------:R-:W-:Y:S05]  /*afa0*/  BRA `(.L_x_196) ;  /* 0xffffffa800fc7947 */ /* 0x000fea000383ffff */
.L_x_102:
[----:B--2---:R-:W-:-:S07]  /*afb0*/  MOV R0, UR21 ;  /* 0x0000001500007c02 */ /* 0x004fce0008000f00 */
.L_x_197:
[----:B--2---:R2:W4:Y:S02]  /*afc0*/  SYNCS.PHASECHK.TRANS64.TRYWAIT P0, [R0+URZ+0xa8], R3 ;  /* 0x0000a803000075a7 */ /* 0x00452400080011ff */
[----:B----4-:R-:W-:Y:S05]  /*afd0*/  @!P0 NANOSLEEP.SYNCS 0x989680 ;  /* 0x009896800000895d */ /* 0x010fea0003900000 */
[----:B------:R-:W4:Y:S02]  /*afe0*/  @!P0 SYNCS.PHASECHK.TRANS64 P0, [R0+URZ+0xa8], R3 ;  /* 0x0000a803000085a7 */ /* 0x000f2400080010ff */
[----:B----4-:R-:W-:Y:S05]  /*aff0*/  @!P0 BRA `(.L_x_197) ;  /* 0xfffffffc00f08947 */ /* 0x010fea000383ffff */
[----:B------:R-:W-:Y:S05]  /*b000*/  BRA `(.L_x_198) ;  /* 0xffffffa800ec7947 */ /* 0x000fea000383ffff */
.L_x_103:
[----:B--2---:R-:W-:-:S07]  /*b010*/  MOV R0, UR21 ;  /* 0x0000001500007c02 */ /* 0x004fce0008000f00 */
.L_x_199:
[----:B--2---:R2:W4:Y:S02]  /*b020*/  SYNCS.PHASECHK.TRANS64.TRYWAIT P0, [R0+URZ+0xb0], R3 ;  /* 0x0000b003000075a7 */ /* 0x00452400080011ff */
[----:B----4-:R-:W-:Y:S05]  /*b030*/  @!P0 NANOSLEEP.SYNCS 0x989680 ;  /* 0x009896800000895d */ /* 0x010fea0003900000 */
[----:B------:R-:W4:Y:S02]  /*b040*/  @!P0 SYNCS.PHASECHK.TRANS64 P0, [R0+URZ+0xb0], R3 ;  /* 0x0000b003000085a7 */ /* 0x000f2400080010ff */
[----:B----4-:R-:W-:Y:S05]  /*b050*/  @!P0 BRA `(.L_x_199) ;  /* 0xfffffffc00f08947 */ /* 0x010fea000383ffff */
[----:B------:R-:W-:Y:S05]  /*b060*/  BRA `(.L_x_200) ;  /* 0xffffffa800dc7947 */ /* 0x000fea000383ffff */
.L_x_105:
[----:B--2---:R2:W3:Y:S02]  /*b070*/  SYNCS.PHASECHK.TRANS64.TRYWAIT P0, [R3+URZ+0xd0], R0 ;  /* 0x0000d000030075a7 */ /* 0x0044e400080011ff */
[----:B---3--:R-:W-:Y:S05]  /*b080*/  @!P0 NANOSLEEP.SYNCS 0x989680 ;  /* 0x009896800000895d */ /* 0x008fea0003900000 */
[----:B------:R-:W3:Y:S02]  /*b090*/  @!P0 SYNCS.PHASECHK.TRANS64 P0, [R3+URZ+0xd0], R0 ;  /* 0x0000d000030085a7 */ /* 0x000ee400080010ff */
[----:B---3--:R-:W-:Y:S05]  /*b0a0*/  @!P0 BRA `(.L_x_105) ;  /* 0xfffffffc00f08947 */ /* 0x008fea000383ffff */
[----:B------:R-:W-:Y:S05]  /*b0b0*/  BRA `(.L_x_201) ;  /* 0xffffffac00a07947 */ /* 0x000fea000383ffff */
.L_x_116:
[----:B--2---:R2:W1:Y:S02]  /*b0c0*/  SYNCS.PHASECHK.TRANS64.TRYWAIT P1, [R5+URZ+0x80], R2 ;  /* 0x00008002050075a7 */ /* 0x00446400080211ff */
[----:B-1----:R-:W-:Y:S05]  /*b0d0*/  @!P1 NANOSLEEP.SYNCS 0x989680 ;  /* 0x009896800000995d */ /* 0x002fea0003900000 */
[----:B------:R-:W1:Y:S02]  /*b0e0*/  @!P1 SYNCS.PHASECHK.TRANS64 P1, [R5+URZ+0x80], R2 ;  /* 0x00008002050095a7 */ /* 0x000e6400080210ff */
[----:B-1----:R-:W-:Y:S05]  /*b0f0*/  @!P1 BRA `(.L_x_116) ;  /* 0xfffffffc00f09947 */ /* 0x002fea000383ffff */
[----:B------:R-:W-:Y:S05]  /*b100*/  BRA `(.L_x_115) ;  /* 0xffffffbc00007947 */ /* 0x000fea000383ffff */
.L_x_118:
[----:B-1----:R1:W3:Y:S02]  /*b110*/  SYNCS.PHASECHK.TRANS64.TRYWAIT P0, [R92+URZ+0xf0], R7 ;  /* 0x0000f0075c0075a7 */ /* 0x0022e400080011ff */
[----:B---3--:R-:W-:Y:S05]  /*b120*/  @!P0 NANOSLEEP.SYNCS 0x989680 ;  /* 0x009896800000895d */ /* 0x008fea0003900000 */
[----:B------:R-:W3:Y:S02]  /*b130*/  @!P0 SYNCS.PHASECHK.TRANS64 P0, [R92+URZ+0xf0], R7 ;  /* 0x0000f0075c0085a7 */ /* 0x000ee400080010ff */
[----:B---3--:R-:W-:Y:S05]  /*b140*/  @!P0 BRA `(.L_x_118) ;  /* 0xfffffffc00f08947 */ /* 0x008fea000383ffff */
[----:B------:R-:W-:Y:S05]  /*b150*/  BRA `(.L_x_117) ;  /* 0xffffffbc00507947 */ /* 0x000fea000383ffff */
.L_x_126:
[----:B---3--:R3:W4:Y:S02]  /*b160*/  SYNCS.PHASECHK.TRANS64.TRYWAIT P0, [R112+URZ+0x80], R3 ;  /* 0x00008003700075a7 */ /* 0x00872400080011ff */
[----:B----4-:R-:W-:Y:S05]  /*b170*/  @!P0 NANOSLEEP.SYNCS 0x989680 ;  /* 0x009896800000895d */ /* 0x010fea0003900000 */
[----:B------:R-:W4:Y:S02]  /*b180*/  @!P0 SYNCS.PHASECHK.TRANS64 P0, [R112+URZ+0x80], R3 ;  /* 0x00008003700085a7 */ /* 0x000f2400080010ff */
[----:B----4-:R-:W-:Y:S05]  /*b190*/  @!P0 BRA `(.L_x_126) ;  /* 0xfffffffc00f08947 */ /* 0x010fea000383ffff */
[----:B------:R-:W-:Y:S05]  /*b1a0*/  BRA `(.L_x_125) ;  /* 0xffffffc800587947 */ /* 0x000fea000383ffff */
.L_x_134:
[----:B---3--:R3:W4:Y:S02]  /*b1b0*/  SYNCS.PHASECHK.TRANS64.TRYWAIT P0, [R112+URZ+0x80], R5 ;  /* 0x00008005700075a7 */ /* 0x00872400080011ff */
[----:B----4-:R-:W-:Y:S05]  /*b1c0*/  @!P0 NANOSLEEP.SYNCS 0x989680 ;  /* 0x009896800000895d */ /* 0x010fea0003900000 */
[----:B------:R-:W4:Y:S02]  /*b1d0*/  @!P0 SYNCS.PHASECHK.TRANS64 P0, [R112+URZ+0x80], R5 ;  /* 0x00008005700085a7 */ /* 0x000f2400080010ff */
[----:B----4-:R-:W-:Y:S05]  /*b1e0*/  @!P0 BRA `(.L_x_134) ;  /* 0xfffffffc00f08947 */ /* 0x010fea000383ffff */
[----:B------:R-:W-:Y:S05]  /*b1f0*/  BRA `(.L_x_133) ;  /* 0xffffffd400a87947 */ /* 0x000fea000383ffff */
.L_x_142:
[----:B---3--:R3:W4:Y:S02]  /*b200*/  SYNCS.PHASECHK.TRANS64.TRYWAIT P0, [R103+URZ+0x80], R4 ;  /* 0x00008004670075a7 */ /* 0x00872400080011ff */
[----:B----4-:R-:W-:Y:S05]  /*b210*/  @!P0 NANOSLEEP.SYNCS 0x989680 ;  /* 0x009896800000895d */ /* 0x010fea0003900000 */
[----:B------:R-:W4:Y:S02]  /*b220*/  @!P0 SYNCS.PHASECHK.TRANS64 P0, [R103+URZ+0x80], R4 ;  /* 0x00008004670085a7 */ /* 0x000f2400080010ff */
[----:B----4-:R-:W-:Y:S05]  /*b230*/  @!P0 BRA `(.L_x_142) ;  /* 0xfffffffc00f08947 */ /* 0x010fea000383ffff */
[----:B------:R-:W-:Y:S05]  /*b240*/  BRA `(.L_x_141) ;  /* 0xffffffe400007947 */ /* 0x000fea000383ffff */
        .weak           $__internal_0_$__cuda_sm10x_tcgen05_guardrail_trap_col_being_dealloced_not_returned_by_alloc
        .type           $__internal_0_$__cuda_sm10x_tcgen05_guardrail_trap_col_being_dealloced_not_returned_by_alloc,@function
        .size           $__internal_0_$__cuda_sm10x_tcgen05_guardrail_trap_col_being_dealloced_not_returned_by_alloc,($__internal_1_$__cuda_sm10x_tcgen05_guardrail_trap_phase_invalid_during_alloc - $__internal_0_$__cuda_sm10x_tcgen05_guardrail_trap_col_being_dealloced_not_returned_by_alloc)
$__internal_0_$__cuda_sm10x_tcgen05_guardrail_trap_col_being_dealloced_not_returned_by_alloc:
[----:B------:R-:W-:Y:S05]  /*b250*/  BPT.TRAP 0x1 ;  /* 0x000000040000795c */ /* 0x000fea0000300000 */
[----:B------:R-:W-:-:S04]  /*b260*/  HFMA2 R3, -RZ, RZ, 0, 0 ;  /* 0x00000000ff037431 */ /* 0x000fc800000001ff */
[----:B------:R-:W-:Y:S05]  /*b270*/  RET.REL.NODEC R2 `(_ZN7cutlass13device_kernelINS_4gemm6kernel13GemmUniversalIN4cute5tupleIJiiiiEEENS1_10collective13CollectiveMmaINS1_35MainloopSm100TmaUmmaWarpSpecializedILi8ELi2ELi4ENS5_IJNS4_1CILi4EEESB_NSA_ILi1EEEEEEEENS5_IJNSA_ILi128EEENSA_ILi256EEESF_EEENS_12float_e5m2_tENS5_IJlSC_lEEESI_SJ_NS4_8TiledMMAINS4_8MMA_AtomIJNS4_10MMA_TraitsINS4_25SM100_MMA_F8F6F4_2x1SM_SSEJSI_SI_fSF_SG_NS4_17integral_constantINS4_4UMMA5MajorELSQ_0EEESR_NSO_INSP_7ScaleInELSS_0EEEST_EEEEEENS4_6LayoutINS5_IJSC_SC_SC_EEENS5_IJNSA_ILi0EEESY_SY_EEEEENS5_IJNS4_10UnderscoreES11_S11_EEEEENS4_28SM100_TMA_2SM_LOAD_MULTICASTENS4_14ComposedLayoutINS4_7SwizzleILi3ELi4ELi3EEENS4_18smem_ptr_flag_bitsILi8EEENSW_INS5_IJNSA_ILi8EEESF_EEENS5_IJSF_SC_EEEEEEEvNS4_8identityES14_S1E_vS1F_EENS_8epilogue10collective18CollectiveEpilogueINS1H_23Sm100TmaWarpSpecializedILi4ELi2ELi32ELb0ELb0EEEJNS5_IJNSA_ILi64EEESG_SF_EEENS5_IJNSW_IS1M_SC_EENSW_INS5_IJNSA_ILi32EEENSA_ILi2EEEEEENS5_IJSC_SF_EEEEEEEESI_SJ_SI_SJ_NS1H_6fusion15FusionCallbacksIS1L_NS1V_17LinearCombinationISI_fSI_fLNS_15FloatRoundStyleE2EEES1N_S1U_JEEENS4_5SM1004TMEM4LOAD26SM100_TMEM_LOAD_32dp32b32xENS4_13SM90_TMA_LOADENS15_INS16_ILi1ELi4ELi3EEES19_NSW_INS5_IJS1A_S1P_EEENS5_IJS1P_SC_EEEEEEENS4_39AutoVectorizingCopyWithAssumedAlignmentILi128EEENS4_14SM90_TMA_STOREES2A_S2C_S2C_EEEvvEEEEvNT_6ParamsE) ;  /* 0xffffff4c02607950 */ /* 0x000fea0003c3ffff */
        .weak           $__internal_1_$__cuda_sm10x_tcgen05_guardrail_trap_phase_invalid_during_alloc
        .type           $__internal_1_$__cuda_sm10x_tcgen05_guardrail_trap_phase_invalid_during_alloc,@function
        .size           $__internal_1_$__cuda_sm10x_tcgen05_guardrail_trap_phase_invalid_during_alloc,($__internal_2_$__cuda_sm10x_tcgen05_guardrail_trap_unallocated_columns_being_dealloced - $__internal_1_$__cuda_sm10x_tcgen05_guardrail_trap_phase_invalid_during_alloc)
$__internal_1_$__cuda_sm10x_tcgen05_guardrail_trap_phase_invalid_during_alloc:
[----:B------:R-:W-:Y:S05]  /*b280*/  BPT.TRAP 0x1 ;  /* 0x000000040000795c */ /* 0x000fea0000300000 */
[----:B------:R-:W-:-:S04]  /*b290*/  MOV R5, 0x0 ;  /* 0x0000000000057802 */ /* 0x000fc80000000f00 */
[----:B------:R-:W-:Y:S05]  /*b2a0*/  RET.REL.NODEC R4 `(_ZN7cutlass13device_kernelINS_4gemm6kernel13GemmUniversalIN4cute5tupleIJiiiiEEENS1_10collective13CollectiveMmaINS1_35MainloopSm100TmaUmmaWarpSpecializedILi8ELi2ELi4ENS5_IJNS4_1CILi4EEESB_NSA_ILi1EEEEEEEENS5_IJNSA_ILi128EEENSA_ILi256EEESF_EEENS_12float_e5m2_tENS5_IJlSC_lEEESI_SJ_NS4_8TiledMMAINS4_8MMA_AtomIJNS4_10MMA_TraitsINS4_25SM100_MMA_F8F6F4_2x1SM_SSEJSI_SI_fSF_SG_NS4_17integral_constantINS4_4UMMA5MajorELSQ_0EEESR_NSO_INSP_7ScaleInELSS_0EEEST_EEEEEENS4_6LayoutINS5_IJSC_SC_SC_EEENS5_IJNSA_ILi0EEESY_SY_EEEEENS5_IJNS4_10UnderscoreES11_S11_EEEEENS4_28SM100_TMA_2SM_LOAD_MULTICASTENS4_14ComposedLayoutINS4_7SwizzleILi3ELi4ELi3EEENS4_18smem_ptr_flag_bitsILi8EEENSW_INS5_IJNSA_ILi8EEESF_EEENS5_IJSF_SC_EEEEEEEvNS4_8identityES14_S1E_vS1F_EENS_8epilogue10collective18CollectiveEpilogueINS1H_23Sm100TmaWarpSpecializedILi4ELi2ELi32ELb0ELb0EEEJNS5_IJNSA_ILi64EEESG_SF_EEENS5_IJNSW_IS1M_SC_EENSW_INS5_IJNSA_ILi32EEENSA_ILi2EEEEEENS5_IJSC_SF_EEEEEEEESI_SJ_SI_SJ_NS1H_6fusion15FusionCallbacksIS1L_NS1V_17LinearCombinationISI_fSI_fLNS_15FloatRoundStyleE2EEES1N_S1U_JEEENS4_5SM1004TMEM4LOAD26SM100_TMEM_LOAD_32dp32b32xENS4_13SM90_TMA_LOADENS15_INS16_ILi1ELi4ELi3EEES19_NSW_INS5_IJS1A_S1P_EEENS5_IJS1P_SC_EEEEEEENS4_39AutoVectorizingCopyWithAssumedAlignmentILi128EEENS4_14SM90_TMA_STOREES2A_S2C_S2C_EEEvvEEEEvNT_6ParamsE) ;  /* 0xffffff4c04547950 */ /* 0x000fea0003c3ffff */
        .weak           $__internal_2_$__cuda_sm10x_tcgen05_guardrail_trap_unallocated_columns_being_dealloced
        .type           $__internal_2_$__cuda_sm10x_tcgen05_guardrail_trap_unallocated_columns_being_dealloced,@function
        .size           $__internal_2_$__cuda_sm10x_tcgen05_guardrail_trap_unallocated_columns_being_dealloced,(.L_x_203 - $__internal_2_$__cuda_sm10x_tcgen05_guardrail_trap_unallocated_columns_being_dealloced)
$__internal_2_$__cuda_sm10x_tcgen05_guardrail_trap_unallocated_columns_being_dealloced:
[----:B------:R-:W-:Y:S05]  /*b2b0*/  BPT.TRAP 0x1 ;  /* 0x000000040000795c */ /* 0x000fea0000300000 */
[----:B------:R-:W-:-:S04]  /*b2c0*/  HFMA2 R3, -RZ, RZ, 0, 0 ;  /* 0x00000000ff037431 */ /* 0x000fc800000001ff */
[----:B------:R-:W-:Y:S05]  /*b2d0*/  RET.REL.NODEC R2 `(_ZN7cutlass13device_kernelINS_4gemm6kernel13GemmUniversalIN4cute5tupleIJiiiiEEENS1_10collective13CollectiveMmaINS1_35MainloopSm100TmaUmmaWarpSpecializedILi8ELi2ELi4ENS5_IJNS4_1CILi4EEESB_NSA_ILi1EEEEEEEENS5_IJNSA_ILi128EEENSA_ILi256EEESF_EEENS_12float_e5m2_tENS5_IJlSC_lEEESI_SJ_NS4_8TiledMMAINS4_8MMA_AtomIJNS4_10MMA_TraitsINS4_25SM100_MMA_F8F6F4_2x1SM_SSEJSI_SI_fSF_SG_NS4_17integral_constantINS4_4UMMA5MajorELSQ_0EEESR_NSO_INSP_7ScaleInELSS_0EEEST_EEEEEENS4_6LayoutINS5_IJSC_SC_SC_EEENS5_IJNSA_ILi0EEESY_SY_EEEEENS5_IJNS4_10UnderscoreES11_S11_EEEEENS4_28SM100_TMA_2SM_LOAD_MULTICASTENS4_14ComposedLayoutINS4_7SwizzleILi3ELi4ELi3EEENS4_18smem_ptr_flag_bitsILi8EEENSW_INS5_IJNSA_ILi8EEESF_EEENS5_IJSF_SC_EEEEEEEvNS4_8identityES14_S1E_vS1F_EENS_8epilogue10collective18CollectiveEpilogueINS1H_23Sm100TmaWarpSpecializedILi4ELi2ELi32ELb0ELb0EEEJNS5_IJNSA_ILi64EEESG_SF_EEENS5_IJNSW_IS1M_SC_EENSW_INS5_IJNSA_ILi32EEENSA_ILi2EEEEEENS5_IJSC_SF_EEEEEEEESI_SJ_SI_SJ_NS1H_6fusion15FusionCallbacksIS1L_NS1V_17LinearCombinationISI_fSI_fLNS_15FloatRoundStyleE2EEES1N_S1U_JEEENS4_5SM1004TMEM4LOAD26SM100_TMEM_LOAD_32dp32b32xENS4_13SM90_TMA_LOADENS15_INS16_ILi1ELi4ELi3EEES19_NSW_INS5_IJS1A_S1P_EEENS5_IJS1P_SC_EEEEEEENS4_39AutoVectorizingCopyWithAssumedAlignmentILi128EEENS4_14SM90_TMA_STOREES2A_S2C_S2C_EEEvvEEEEvNT_6ParamsE) ;  /* 0xffffff4c02487950 */ /* 0x000fea0003c3ffff */
.L_x_202:
[----:B------:R-:W-:-:S00]  /*b2e0*/  BRA `(.L_x_202) ;  /* 0xfffffffc00fc7947 */ /* 0x000fc0000383ffff */
[----:B------:R-:W-:-:S00]  /*b2f0*/  NOP ;  /* 0x0000000000007918 */ /* 0x000fc00000000000 */
        /* <DEDUP_REMOVED lines=8> */
.L_x_203:


//--------------------- .nv.global.init           --------------------------
	.section	.nv.global.init,"aw",@progbits
.nv.global.init:
	.type		$str$27,@object
	.size		$str$27,($str$28 - $str$27)
$str$27:
        /*0000*/ 	.byte	0x28, 0x61, 0x64, 0x64, 0x72, 0x65, 0x73, 0x73, 0x20, 0x26, 0x20, 0x6d, 0x61, 0x73, 0x6b, 0x29
        /*0010*/ 	.byte	0x20, 0x3d, 0x3d, 0x20, 0x30, 0x00
	.type		$str$28,@object
	.size		$str$28,($str$26 - $str$28)
$str$28:
        /*0016*/ 	.byte	0x2f, 0x74, 0x6d, 0x70, 0x2f, 0x63, 0x75, 0x74, 0x6c, 0x61, 0x73, 0x73, 0x5f, 0x73, 0x77, 0x65
        /*0026*/ 	.byte	0x65, 0x70, 0x5f, 0x73, 0x72, 0x63, 0x2f, 0x69, 0x6e, 0x63, 0x6c, 0x75, 0x64, 0x65, 0x2f, 0x63
        /*0036*/ 	.byte	0x75, 0x74, 0x65, 0x2f, 0x70, 0x6f, 0x69, 0x6e, 0x74, 0x65, 0x72, 0x5f, 0x66, 0x6c, 0x61, 0x67
        /*0046*/ 	.byte	0x67, 0x65, 0x64, 0x2e, 0x68, 0x70, 0x70, 0x00
	.type		$str$26,@object
	.size		$str$26,($str$25 - $str$26)
$str$26:
        /*004e*/ 	.byte	0x2f, 0x74, 0x6d, 0x70, 0x2f, 0x63, 0x75, 0x74, 0x6c, 0x61, 0x73, 0x73, 0x5f, 0x73, 0x77, 0x65
        /*005e*/ 	.byte	0x65, 0x70, 0x5f, 0x73, 0x72, 0x63, 0x2f, 0x69, 0x6e, 0x63, 0x6c, 0x75, 0x64, 0x65, 0x2f, 0x63
        /*006e*/ 	.byte	0x75, 0x74, 0x65, 0x2f, 0x61, 0x74, 0x6f, 0x6d, 0x2f, 0x63, 0x6f, 0x70, 0x79, 0x5f, 0x74, 0x72
        /*007e*/ 	.byte	0x61, 0x69, 0x74, 0x73, 0x5f, 0x73, 0x6d, 0x31, 0x30, 0x30, 0x2e, 0x68, 0x70, 0x70, 0x00
	.type		$str$25,@object
	.size		$str$25,(__unnamed_1 - $str$25)
$str$25:
        /*008d*/ 	.byte	0x28, 0x28, 0x75, 0x69, 0x6e, 0x74, 0x33, 0x32, 0x5f, 0x74, 0x28, 0x74, 0x68, 0x72, 0x65, 0x61
        /*009d*/ 	.byte	0x64, 0x49, 0x64, 0x78, 0x2e, 0x78, 0x29, 0x20, 0x2f, 0x20, 0x33, 0x32, 0x29, 0x20, 0x25, 0x20
        /*00ad*/ 	.byte	0x34, 0x29, 0x20, 0x3d, 0x3d, 0x20, 0x28, 0x28, 0x28, 0x74, 0x6d, 0x65, 0x6d, 0x5f, 0x61, 0x64
        /*00bd*/ 	.byte	0x64, 0x72, 0x20, 0x3e, 0x3e, 0x20, 0x31, 0x36, 0x29, 0x20, 0x2f, 0x20, 0x33, 0x32, 0x29, 0x20
        /*00cd*/ 	.byte	0x25, 0x20, 0x34, 0x29, 0x00
	.type		__unnamed_1,@object
	.size		__unnamed_1,(__unnamed_2 - __unnamed_1)
__unnamed_1:
        /*00d2*/ 	.byte	0x61, 0x75, 0x74, 0x6f, 0x20, 0x63, 0x75, 0x74, 0x65, 0x3a, 0x3a, 0x61, 0x73, 0x5f, 0x70, 0x6f
        /* <DEDUP_REMOVED lines=24> */
        /*0262*/ 	.byte	0x3a, 0x3a, 0x43, 0x3c, 0x34, 0x30, 0x39, 0x36, 0x3e, 0x3e, 0x3e, 0x3e, 0x5d, 0x00
	.type		__unnamed_2,@object
	.size		__unnamed_2,(__unnamed_3 - __unnamed_2)
__unnamed_2:
        /* <DEDUP_REMOVED lines=26> */
	.type		__unnamed_3,@object
	.size		__unnamed_3,(.L_3 - __unnamed_3)
__unnamed_3:
        /* <DEDUP_REMOVED lines=40> */
        /*068e*/ 	.byte	0x74, 0x65, 0x3a, 0x3a, 0x43, 0x3c, 0x30, 0x3e, 0x3e, 0x3e, 0x3e, 0x5d, 0x00
.L_3:


//--------------------- .nv.shared._ZN7cutlass13device_kernelINS_4gemm6kernel13GemmUniversalIN4cute5tupleIJiiiiEEENS1_10collective13CollectiveMmaINS1_35MainloopSm100TmaUmmaWarpSpecializedILi8ELi2ELi4ENS5_IJNS4_1CILi4EEESB_NSA_ILi1EEEEEEEENS5_IJNSA_ILi128EEENSA_ILi256EEESF_EEENS_12float_e5m2_tENS5_IJlSC_lEEESI_SJ_NS4_8TiledMMAINS4_8MMA_AtomIJNS4_10MMA_TraitsINS4_25SM100_MMA_F8F6F4_2x1SM_SSEJSI_SI_fSF_SG_NS4_17integral_constantINS4_4UMMA5MajorELSQ_0EEESR_NSO_INSP_7ScaleInELSS_0EEEST_EEEEEENS4_6LayoutINS5_IJSC_SC_SC_EEENS5_IJNSA_ILi0EEESY_SY_EEEEENS5_IJNS4_10UnderscoreES11_S11_EEEEENS4_28SM100_TMA_2SM_LOAD_MULTICASTENS4_14ComposedLayoutINS4_7SwizzleILi3ELi4ELi3EEENS4_18smem_ptr_flag_bitsILi8EEENSW_INS5_IJNSA_ILi8EEESF_EEENS5_IJSF_SC_EEEEEEEvNS4_8identityES14_S1E_vS1F_EENS_8epilogue10collective18CollectiveEpilogueINS1H_23Sm100TmaWarpSpecializedILi4ELi2ELi32ELb0ELb0EEEJNS5_IJNSA_ILi64EEESG_SF_EEENS5_IJNSW_IS1M_SC_EENSW_INS5_IJNSA_ILi32EEENSA_ILi2EEEEEENS5_IJSC_SF_EEEEEEEESI_SJ_SI_SJ_NS1H_6fusion15FusionCallbacksIS1L_NS1V_17LinearCombinationISI_fSI_fLNS_15FloatRoundStyleE2EEES1N_S1U_JEEENS4_5SM1004TMEM4LOAD26SM100_TMEM_LOAD_32dp32b32xENS4_13SM90_TMA_LOADENS15_INS16_ILi1ELi4ELi3EEES19_NSW_INS5_IJS1A_S1P_EEENS5_IJS1P_SC_EEEEEEENS4_39AutoVectorizingCopyWithAssumedAlignmentILi128EEENS4_14SM90_TMA_STOREES2A_S2C_S2C_EEEvvEEEEvNT_6ParamsE --------------------------
	.section	.nv.shared._ZN7cutlass13device_kernelINS_4gemm6kernel13GemmUniversalIN4cute5tupleIJiiiiEEENS1_10collective13CollectiveMmaINS1_35MainloopSm100TmaUmmaWarpSpecializedILi8ELi2ELi4ENS5_IJNS4_1CILi4EEESB_NSA_ILi1EEEEEEEENS5_IJNSA_ILi128EEENSA_ILi256EEESF_EEENS_12float_e5m2_tENS5_IJlSC_lEEESI_SJ_NS4_8TiledMMAINS4_8MMA_AtomIJNS4_10MMA_TraitsINS4_25SM100_MMA_F8F6F4_2x1SM_SSEJSI_SI_fSF_SG_NS4_17integral_constantINS4_4UMMA5MajorELSQ_0EEESR_NSO_INSP_7ScaleInELSS_0EEEST_EEEEEENS4_6LayoutINS5_IJSC_SC_SC_EEENS5_IJNSA_ILi0EEESY_SY_EEEEENS5_IJNS4_10UnderscoreES11_S11_EEEEENS4_28SM100_TMA_2SM_LOAD_MULTICASTENS4_14ComposedLayoutINS4_7SwizzleILi3ELi4ELi3EEENS4_18smem_ptr_flag_bitsILi8EEENSW_INS5_IJNSA_ILi8EEESF_EEENS5_IJSF_SC_EEEEEEEvNS4_8identityES14_S1E_vS1F_EENS_8epilogue10collective18CollectiveEpilogueINS1H_23Sm100TmaWarpSpecializedILi4ELi2ELi32ELb0ELb0EEEJNS5_IJNSA_ILi64EEESG_SF_EEENS5_IJNSW_IS1M_SC_EENSW_INS5_IJNSA_ILi32EEENSA_ILi2EEEEEENS5_IJSC_SF_EEEEEEEESI_SJ_SI_SJ_NS1H_6fusion15FusionCallbacksIS1L_NS1V_17LinearCombinationISI_fSI_fLNS_15FloatRoundStyleE2EEES1N_S1U_JEEENS4_5SM1004TMEM4LOAD26SM100_TMEM_LOAD_32dp32b32xENS4_13SM90_TMA_LOADENS15_INS16_ILi1ELi4ELi3EEES19_NSW_INS5_IJS1A_S1P_EEENS5_IJS1P_SC_EEEEEEENS4_39AutoVectorizingCopyWithAssumedAlignmentILi128EEENS4_14SM90_TMA_STOREES2A_S2C_S2C_EEEvvEEEEvNT_6ParamsE,"aw",@nobits
	.sectionflags	@""
	.align	16
	.zero		1024


//--------------------- .nv.shared.reserved.0     --------------------------
	.section	.nv.shared.reserved.0,"aw",@nobits
	.weak		__nv_reservedSMEM_offset_0_alias
	.size		__nv_reservedSMEM_offset_0_alias, 0, 64
	.other		__nv_reservedSMEM_offset_0_alias,@"STO_CUDA_RESERVED_SHARED STV_DEFAULT"
__nv_reservedSMEM_offset_0_alias:
	.zero		0
.nv.shared.reserved.0:
	.zero		64
	.weak		__nv_reservedSMEM_tcgen05_partition
	.type		__nv_reservedSMEM_tcgen05_partition,@object
	.size		__nv_reservedSMEM_tcgen05_partition,(.L_0 - __nv_reservedSMEM_tcgen05_partition)
__nv_reservedSMEM_tcgen05_partition:
	.zero		32
.L_0:


//--------------------- .nv.global                --------------------------
	.section	.nv.global,"aw",@nobits
.nv.global:
	.type		_ZN40_INTERNAL_25e17c5c_4_k_cu_1edf3145_233084cute1_E,@object
	.size		_ZN40_INTERNAL_25e17c5c_4_k_cu_1edf3145_233084cute1_E,(_ZN40_INTERNAL_25e17c5c_4_k_cu_1edf3145_233084cuda3std3__45__cpo6cbeginE - _ZN40_INTERNAL_25e17c5c_4_k_cu_1edf3145_233084cute1_E)
_ZN40_INTERNAL_25e17c5c_4_k_cu_1edf3145_233084cute1_E:
	.zero		1
	.type		_ZN40_INTERNAL_25e17c5c_4_k_cu_1edf3145_233084cuda3std3__45__cpo6cbeginE,@object
	.size		_ZN40_INTERNAL_25e17c5c_4_k_cu_1edf3145_233084cuda3std3__45__cpo6cbeginE,(_ZN40_INTERNAL_25e17c5c_4_k_cu_1edf3145_233084cuda3std3__48in_placeE - _ZN40_INTERNAL_25e17c5c_4_k_cu_1edf3145_233084cuda3std3__45__cpo6cbeginE)
_ZN40_INTERNAL_25e17c5c_4_k_cu_1edf3145_233084cuda3std3__45__cpo6cbeginE:
	.zero		1
	.type		_ZN40_INTERNAL_25e17c5c_4_k_cu_1edf3145_233084cuda3std3__48in_placeE,@object
	.size		_ZN40_INTERNAL_25e17c5c_4_k_cu_1edf3145_233084cuda3std3__48in_placeE,(_ZN40_INTERNAL_25e17c5c_4_k_cu_1edf3145_233084cuda3std6ranges3__45__cpo9iter_moveE - _ZN40_INTERNAL_25e17c5c_4_k_cu_1edf3145_233084cuda3std3__48in_placeE)
_ZN40_INTERNAL_25e17c5c_4_k_cu_1edf3145_233084cuda3std3__48in_placeE:
	.zero		1
	.type		_ZN40_INTERNAL_25e17c5c_4_k_cu_1edf3145_233084cuda3std6ranges3__45__cpo9iter_moveE,@object
	.size		_ZN40_INTERNAL_25e17c5c_4_k_cu_1edf3145_233084cuda3std6ranges3__45__cpo9iter_moveE,(_ZN40_INTERNAL_25e17c5c_4_k_cu_1edf3145_233084cuda3std3__45__cpo5beginE - _ZN40_INTERNAL_25e17c5c_4_k_cu_1edf3145_233084cuda3std6ranges3__45__cpo9iter_moveE)
_ZN40_INTERNAL_25e17c5c_4_k_cu_1edf3145_233084cuda3std6ranges3__45__cpo9iter_moveE:
	.zero		1
	.type		_ZN40_INTERNAL_25e17c5c_4_k_cu_1edf3145_233084cuda3std3__45__cpo5beginE,@object
	.size		_ZN40_INTERNAL_25e17c5c_4_k_cu_1edf3145_233084cuda3std3__45__cpo5beginE,(_ZN40_INTERNAL_25e17c5c_4_k_cu_1edf3145_233084cuda3std3__442_GLOBAL__N__25e17c5c_4_k_cu_1edf3145_233086ignoreE - _ZN40_INTERNAL_25e17c5c_4_k_cu_1edf3145_233084cuda3std3__45__cpo5beginE)
_ZN40_INTERNAL_25e17c5c_4_k_cu_1edf3145_233084cuda3std3__45__cpo5beginE:
	.zero		1
	.type		_ZN40_INTERNAL_25e17c5c_4_k_cu_1edf3145_233084cuda3std3__442_GLOBAL__N__25e17c5c_4_k_cu_1edf3145_233086ignoreE,@object
	.size		_ZN40_INTERNAL_25e17c5c_4_k_cu_1edf3145_233084cuda3std3__442_GLOBAL__N__25e17c5c_4_k_cu_1edf3145_233086ignoreE,(_ZN40_INTERNAL_25e17c5c_4_k_cu_1edf3145_233084cute7productE - _ZN40_INTERNAL_25e17c5c_4_k_cu_1edf3145_233084cuda3std3__442_GLOBAL__N__25e17c5c_4_k_cu_1edf3145_233086ignoreE)
_ZN40_INTERNAL_25e17c5c_4_k_cu_1edf3145_233084cuda3std3__442_GLOBAL__N__25e17c5c_4_k_cu_1edf3145_233086ignoreE:
	.zero		1
	.type		_ZN40_INTERNAL_25e17c5c_4_k_cu_1edf3145_233084cute7productE,@object
	.size		_ZN40_INTERNAL_25e17c5c_4_k_cu_1edf3145_233084cute7productE,(_ZN40_INTERNAL_25e17c5c_4_k_cu_1edf3145_233084cuda3std3__45__cpo3endE - _ZN40_INTERNAL_25e17c5c_4_k_cu_1edf3145_233084cute7productE)
_ZN40_INTERNAL_25e17c5c_4_k_cu_1edf3145_233084cute7productE:
	.zero		1
	.type		_ZN40_INTERNAL_25e17c5c_4_k_cu_1edf3145_233084cuda3std3__45__cpo3endE,@object
	.size		_ZN40_INTERNAL_25e17c5c_4_k_cu_1edf3145_233084cuda3std3__45__cpo3endE,(_ZN40_INTERNAL_25e17c5c_4_k_cu_1edf3145_233084cuda3std3__419piecewise_constructE - _ZN40_INTERNAL_25e17c5c_4_k_cu_1edf3145_233084cuda3std3__45__cpo3endE)
_ZN40_INTERNAL_25e17c5c_4_k_cu_1edf3145_233084cuda3std3__45__cpo3endE:
	.zero		1
	.type		_ZN40_INTERNAL_25e17c5c_4_k_cu_1edf3145_233084cuda3std3__419piecewise_constructE,@object
	.size		_ZN40_INTERNAL_25e17c5c_4_k_cu_1edf3145_233084cuda3std3__419piecewise_constructE,(_ZN40_INTERNAL_25e17c5c_4_k_cu_1edf3145_233084cuda3std3__45__cpo4cendE - _ZN40_INTERNAL_25e17c5c_4_k_cu_1edf3145_233084cuda3std3__419piecewise_constructE)
_ZN40_INTERNAL_25e17c5c_4_k_cu_1edf3145_233084cuda3std3__419piecewise_constructE:
	.zero		1
	.type		_ZN40_INTERNAL_25e17c5c_4_k_cu_1edf3145_233084cuda3std3__45__cpo4cendE,@object
	.size		_ZN40_INTERNAL_25e17c5c_4_k_cu_1edf3145_233084cuda3std3__45__cpo4cendE,(_ZN40_INTERNAL_25e17c5c_4_k_cu_1edf3145_233084cuda3std6ranges3__45__cpo4swapE - _ZN40_INTERNAL_25e17c5c_4_k_cu_1edf3145_233084cuda3std3__45__cpo4cendE)
_ZN40_INTERNAL_25e17c5c_4_k_cu_1edf3145_233084cuda3std3__45__cpo4cendE:
	.zero		1
	.type		_ZN40_INTERNAL_25e17c5c_4_k_cu_1edf3145_233084cuda3std6ranges3__45__cpo4swapE,@object
	.size		_ZN40_INTERNAL_25e17c5c_4_k_cu_1edf3145_233084cuda3std6ranges3__45__cpo4swapE,(.L_11 - _ZN40_INTERNAL_25e17c5c_4_k_cu_1edf3145_233084cuda3std6ranges3__45__cpo4swapE)
_ZN40_INTERNAL_25e17c5c_4_k_cu_1edf3145_233084cuda3std6ranges3__45__cpo4swapE:
	.zero		1
.L_11:


//--------------------- .nv.constant0._ZN7cutlass13device_kernelINS_4gemm6kernel13GemmUniversalIN4cute5tupleIJiiiiEEENS1_10collective13CollectiveMmaINS1_35MainloopSm100TmaUmmaWarpSpecializedILi8ELi2ELi4ENS5_IJNS4_1CILi4EEESB_NSA_ILi1EEEEEEEENS5_IJNSA_ILi128EEENSA_ILi256EEESF_EEENS_12float_e5m2_tENS5_IJlSC_lEEESI_SJ_NS4_8TiledMMAINS4_8MMA_AtomIJNS4_10MMA_TraitsINS4_25SM100_MMA_F8F6F4_2x1SM_SSEJSI_SI_fSF_SG_NS4_17integral_constantINS4_4UMMA5MajorELSQ_0EEESR_NSO_INSP_7ScaleInELSS_0EEEST_EEEEEENS4_6LayoutINS5_IJSC_SC_SC_EEENS5_IJNSA_ILi0EEESY_SY_EEEEENS5_IJNS4_10UnderscoreES11_S11_EEEEENS4_28SM100_TMA_2SM_LOAD_MULTICASTENS4_14ComposedLayoutINS4_7SwizzleILi3ELi4ELi3EEENS4_18smem_ptr_flag_bitsILi8EEENSW_INS5_IJNSA_ILi8EEESF_EEENS5_IJSF_SC_EEEEEEEvNS4_8identityES14_S1E_vS1F_EENS_8epilogue10collective18CollectiveEpilogueINS1H_23Sm100TmaWarpSpecializedILi4ELi2ELi32ELb0ELb0EEEJNS5_IJNSA_ILi64EEESG_SF_EEENS5_IJNSW_IS1M_SC_EENSW_INS5_IJNSA_ILi32EEENSA_ILi2EEEEEENS5_IJSC_SF_EEEEEEEESI_SJ_SI_SJ_NS1H_6fusion15FusionCallbacksIS1L_NS1V_17LinearCombinationISI_fSI_fLNS_15FloatRoundStyleE2EEES1N_S1U_JEEENS4_5SM1004TMEM4LOAD26SM100_TMEM_LOAD_32dp32b32xENS4_13SM90_TMA_LOADENS15_INS16_ILi1ELi4ELi3EEES19_NSW_INS5_IJS1A_S1P_EEENS5_IJS1P_SC_EEEEEEENS4_39AutoVectorizingCopyWithAssumedAlignmentILi128EEENS4_14SM90_TMA_STOREES2A_S2C_S2C_EEEvvEEEEvNT_6ParamsE --------------------------
	.section	.nv.constant0._ZN7cutlass13device_kernelINS_4gemm6kernel13GemmUniversalIN4cute5tupleIJiiiiEEENS1_10collective13CollectiveMmaINS1_35MainloopSm100TmaUmmaWarpSpecializedILi8ELi2ELi4ENS5_IJNS4_1CILi4EEESB_NSA_ILi1EEEEEEEENS5_IJNSA_ILi128EEENSA_ILi256EEESF_EEENS_12float_e5m2_tENS5_IJlSC_lEEESI_SJ_NS4_8TiledMMAINS4_8MMA_AtomIJNS4_10MMA_TraitsINS4_25SM100_MMA_F8F6F4_2x1SM_SSEJSI_SI_fSF_SG_NS4_17integral_constantINS4_4UMMA5MajorELSQ_0EEESR_NSO_INSP_7ScaleInELSS_0EEEST_EEEEEENS4_6LayoutINS5_IJSC_SC_SC_EEENS5_IJNSA_ILi0EEESY_SY_EEEEENS5_IJNS4_10UnderscoreES11_S11_EEEEENS4_28SM100_TMA_2SM_LOAD_MULTICASTENS4_14ComposedLayoutINS4_7SwizzleILi3ELi4ELi3EEENS4_18smem_ptr_flag_bitsILi8EEENSW_INS5_IJNSA_ILi8EEESF_EEENS5_IJSF_SC_EEEEEEEvNS4_8identityES14_S1E_vS1F_EENS_8epilogue10collective18CollectiveEpilogueINS1H_23Sm100TmaWarpSpecializedILi4ELi2ELi32ELb0ELb0EEEJNS5_IJNSA_ILi64EEESG_SF_EEENS5_IJNSW_IS1M_SC_EENSW_INS5_IJNSA_ILi32EEENSA_ILi2EEEEEENS5_IJSC_SF_EEEEEEEESI_SJ_SI_SJ_NS1H_6fusion15FusionCallbacksIS1L_NS1V_17LinearCombinationISI_fSI_fLNS_15FloatRoundStyleE2EEES1N_S1U_JEEENS4_5SM1004TMEM4LOAD26SM100_TMEM_LOAD_32dp32b32xENS4_13SM90_TMA_LOADENS15_INS16_ILi1ELi4ELi3EEES19_NSW_INS5_IJS1A_S1P_EEENS5_IJS1P_SC_EEEEEEENS4_39AutoVectorizingCopyWithAssumedAlignmentILi128EEENS4_14SM90_TMA_STOREES2A_S2C_S2C_EEEvvEEEEvNT_6ParamsE,"a",@progbits
	.sectionflags	@""
	.align	4
.nv.constant0._ZN7cutlass13device_kernelINS_4gemm6kernel13GemmUniversalIN4cute5tupleIJiiiiEEENS1_10collective13CollectiveMmaINS1_35MainloopSm100TmaUmmaWarpSpecializedILi8ELi2ELi4ENS5_IJNS4_1CILi4EEESB_NSA_ILi1EEEEEEEENS5_IJNSA_ILi128EEENSA_ILi256EEESF_EEENS_12float_e5m2_tENS5_IJlSC_lEEESI_SJ_NS4_8TiledMMAINS4_8MMA_AtomIJNS4_10MMA_TraitsINS4_25SM100_MMA_F8F6F4_2x1SM_SSEJSI_SI_fSF_SG_NS4_17integral_constantINS4_4UMMA5MajorELSQ_0EEESR_NSO_INSP_7ScaleInELSS_0EEEST_EEEEEENS4_6LayoutINS5_IJSC_SC_SC_EEENS5_IJNSA_ILi0EEESY_SY_EEEEENS5_IJNS4_10UnderscoreES11_S11_EEEEENS4_28SM100_TMA_2SM_LOAD_MULTICASTENS4_14ComposedLayoutINS4_7SwizzleILi3ELi4ELi3EEENS4_18smem_ptr_flag_bitsILi8EEENSW_INS5_IJNSA_ILi8EEESF_EEENS5_IJSF_SC_EEEEEEEvNS4_8identityES14_S1E_vS1F_EENS_8epilogue10collective18CollectiveEpilogueINS1H_23Sm100TmaWarpSpecializedILi4ELi2ELi32ELb0ELb0EEEJNS5_IJNSA_ILi64EEESG_SF_EEENS5_IJNSW_IS1M_SC_EENSW_INS5_IJNSA_ILi32EEENSA_ILi2EEEEEENS5_IJSC_SF_EEEEEEEESI_SJ_SI_SJ_NS1H_6fusion15FusionCallbacksIS1L_NS1V_17LinearCombinationISI_fSI_fLNS_15FloatRoundStyleE2EEES1N_S1U_JEEENS4_5SM1004TMEM4LOAD26SM100_TMEM_LOAD_32dp32b32xENS4_13SM90_TMA_LOADENS15_INS16_ILi1ELi4ELi3EEES19_NSW_INS5_IJS1A_S1P_EEENS5_IJS1P_SC_EEEEEEENS4_39AutoVectorizingCopyWithAssumedAlignmentILi128EEENS4_14SM90_TMA_STOREES2A_S2C_S2C_EEEvvEEEEvNT_6ParamsE:
	.zero		2944


//--------------------- SYMBOLS --------------------------

	.type		.nv.reservedSmem.offset0,@object
	.size		.nv.reservedSmem.offset0,0x4
	.type		.nv.reservedSmem.cap,@object
	.size		.nv.reservedSmem.cap,0x4
	.type		__assertfail,@function
